	.target	sm_100a

	.elftype	@"ET_EXEC"


//--------------------- .note.nv.tkinfo           --------------------------
	.section	.note.nv.tkinfo,"",@"SHT_NOTE"
	.sectionflags	@"SHF_NOTE_NV_TKINFO"
	.tkinfo
        /*0018*/ 	.word	0x00000002
        /*0030*/ 	.string	""
        /*0030*/ 	.string	"ptxas"
        /*0030*/ 	.string	"Cuda compilation tools, release 13.0, V13.0.88"
        /*0030*/ 	.string	"Build cuda_13.0.r13.0/compiler.36424714_0"
        /*0030*/ 	.string	"-arch sm_100a -m 64 "



//--------------------- .note.nv.cuinfo           --------------------------
	.section	.note.nv.cuinfo,"",@"SHT_NOTE"
	.sectionflags	@"SHF_NOTE_NV_CUINFO"
        /*0018*/ 	.short	0x0002
        /*001a*/ 	.short	0x0064
        /*001c*/ 	.short	0x0082
	.zero		2


//--------------------- .nv.info                  --------------------------
	.section	.nv.info,"",@"SHT_CUDA_INFO"
	.align	4


	//----- nvinfo : EIATTR_REGCOUNT
	.align		4
        /*0000*/ 	.byte	0x04, 0x2f
        /*0002*/ 	.short	(.L_19 - .L_18)
	.align		4
.L_18:
        /*0004*/ 	.word	index@(_ZN7cutlass13device_kernelINS_4gemm6kernel13GemmUniversalIN4cute5tupleIJiiiiEEENS1_10collective13CollectiveMmaINS1_35MainloopSm100TmaUmmaWarpSpecializedILi4ELi2ELi4ENS5_IJNS4_1CILi2EEESB_NSA_ILi1EEEEEEEENS5_IJNSA_ILi256EEENSA_ILi64EEESG_EEENS_12float_e5m2_tENS5_IJlSC_lEEESI_SJ_NS4_8TiledMMAINS4_8MMA_AtomIJNS4_10MMA_TraitsINS4_25SM100_MMA_F8F6F4_2x1SM_SSEJSI_SI_fSF_SG_NS4_17integral_constantINS4_4UMMA5MajorELSQ_0EEESR_NSO_INSP_7ScaleInELSS_0EEEST_EEEEEENS4_6LayoutINS5_IJSC_SC_SC_EEENS5_IJNSA_ILi0EEESY_SY_EEEEENS5_IJNS4_10UnderscoreES11_S11_EEEEENS4_28SM100_TMA_2SM_LOAD_MULTICASTENS4_14ComposedLayoutINS4_7SwizzleILi2ELi4ELi3EEENS4_18smem_ptr_flag_bitsILi8EEENSW_INS5_IJNSA_ILi8EEESG_EEENS5_IJSG_SC_EEEEEEEvNS4_8identityENS4_18SM100_TMA_2SM_LOADES1E_vS1F_EENS_8epilogue10collective18CollectiveEpilogueINS1I_23Sm100TmaWarpSpecializedILi1ELi1ELi64ELb0ELb0EEEJNS5_IJNSA_ILi128EEESG_SG_EEENS5_IJNSW_IS1N_SC_EENSW_ISG_SC_EEEEESI_SJ_SI_SJ_NS1I_6fusion15FusionCallbacksIS1M_NS1S_17LinearCombinationISI_fSI_fLNS_15FloatRoundStyleE2EEES1O_S1R_JEEENS4_5SM1004TMEM4LOAD26SM100_TMEM_LOAD_32dp32b64xENS4_13SM90_TMA_LOADES1E_NS4_39AutoVectorizingCopyWithAssumedAlignmentILi128EEENS4_14SM90_TMA_STOREES1E_S24_S24_EEEvvEEEEvNT_6ParamsE)
        /*0008*/ 	.word	0x0000009a


	//----- nvinfo : EIATTR_FRAME_SIZE
	.align		4
.L_19:
        /*000c*/ 	.byte	0x04, 0x11
        /*000e*/ 	.short	(.L_21 - .L_20)
	.align		4
.L_20:
        /*0010*/ 	.word	index@($__internal_2_$__cuda_sm10x_tcgen05_guardrail_trap_unallocated_columns_being_dealloced)
        /*0014*/ 	.word	0x00000000


	//----- nvinfo : EIATTR_FRAME_SIZE
	.align		4
.L_21:
        /*0018*/ 	.byte	0x04, 0x11
        /*001a*/ 	.short	(.L_23 - .L_22)
	.align		4
.L_22:
        /*001c*/ 	.word	index@($__internal_1_$__cuda_sm10x_tcgen05_guardrail_trap_phase_invalid_during_alloc)
        /*0020*/ 	.word	0x00000000


	//----- nvinfo : EIATTR_FRAME_SIZE
	.align		4
.L_23:
        /*0024*/ 	.byte	0x04, 0x11
        /*0026*/ 	.short	(.L_25 - .L_24)
	.align		4
.L_24:
        /*0028*/ 	.word	index@($__internal_0_$__cuda_sm10x_tcgen05_guardrail_trap_col_being_dealloced_not_returned_by_alloc)
        /*002c*/ 	.word	0x00000000


	//----- nvinfo : EIATTR_FRAME_SIZE
	.align		4
.L_25:
        /*0030*/ 	.byte	0x04, 0x11
        /*0032*/ 	.short	(.L_27 - .L_26)
	.align		4
.L_26:
        /*0034*/ 	.word	index@(_ZN7cutlass13device_kernelINS_4gemm6kernel13GemmUniversalIN4cute5tupleIJiiiiEEENS1_10collective13CollectiveMmaINS1_35MainloopSm100TmaUmmaWarpSpecializedILi4ELi2ELi4ENS5_IJNS4_1CILi2EEESB_NSA_ILi1EEEEEEEENS5_IJNSA_ILi256EEENSA_ILi64EEESG_EEENS_12float_e5m2_tENS5_IJlSC_lEEESI_SJ_NS4_8TiledMMAINS4_8MMA_AtomIJNS4_10MMA_TraitsINS4_25SM100_MMA_F8F6F4_2x1SM_SSEJSI_SI_fSF_SG_NS4_17integral_constantINS4_4UMMA5MajorELSQ_0EEESR_NSO_INSP_7ScaleInELSS_0EEEST_EEEEEENS4_6LayoutINS5_IJSC_SC_SC_EEENS5_IJNSA_ILi0EEESY_SY_EEEEENS5_IJNS4_10UnderscoreES11_S11_EEEEENS4_28SM100_TMA_2SM_LOAD_MULTICASTENS4_14ComposedLayoutINS4_7SwizzleILi2ELi4ELi3EEENS4_18smem_ptr_flag_bitsILi8EEENSW_INS5_IJNSA_ILi8EEESG_EEENS5_IJSG_SC_EEEEEEEvNS4_8identityENS4_18SM100_TMA_2SM_LOADES1E_vS1F_EENS_8epilogue10collective18CollectiveEpilogueINS1I_23Sm100TmaWarpSpecializedILi1ELi1ELi64ELb0ELb0EEEJNS5_IJNSA_ILi128EEESG_SG_EEENS5_IJNSW_IS1N_SC_EENSW_ISG_SC_EEEEESI_SJ_SI_SJ_NS1I_6fusion15FusionCallbacksIS1M_NS1S_17LinearCombinationISI_fSI_fLNS_15FloatRoundStyleE2EEES1O_S1R_JEEENS4_5SM1004TMEM4LOAD26SM100_TMEM_LOAD_32dp32b64xENS4_13SM90_TMA_LOADES1E_NS4_39AutoVectorizingCopyWithAssumedAlignmentILi128EEENS4_14SM90_TMA_STOREES1E_S24_S24_EEEvvEEEEvNT_6ParamsE)
        /*0038*/ 	.word	0x00000000


	//----- nvinfo : EIATTR_MIN_STACK_SIZE
	.align		4
.L_27:
        /*003c*/ 	.byte	0x04, 0x12
        /*003e*/ 	.short	(.L_29 - .L_28)
	.align		4
.L_28:
        /*0040*/ 	.word	index@(_ZN7cutlass13device_kernelINS_4gemm6kernel13GemmUniversalIN4cute5tupleIJiiiiEEENS1_10collective13CollectiveMmaINS1_35MainloopSm100TmaUmmaWarpSpecializedILi4ELi2ELi4ENS5_IJNS4_1CILi2EEESB_NSA_ILi1EEEEEEEENS5_IJNSA_ILi256EEENSA_ILi64EEESG_EEENS_12float_e5m2_tENS5_IJlSC_lEEESI_SJ_NS4_8TiledMMAINS4_8MMA_AtomIJNS4_10MMA_TraitsINS4_25SM100_MMA_F8F6F4_2x1SM_SSEJSI_SI_fSF_SG_NS4_17integral_constantINS4_4UMMA5MajorELSQ_0EEESR_NSO_INSP_7ScaleInELSS_0EEEST_EEEEEENS4_6LayoutINS5_IJSC_SC_SC_EEENS5_IJNSA_ILi0EEESY_SY_EEEEENS5_IJNS4_10UnderscoreES11_S11_EEEEENS4_28SM100_TMA_2SM_LOAD_MULTICASTENS4_14ComposedLayoutINS4_7SwizzleILi2ELi4ELi3EEENS4_18smem_ptr_flag_bitsILi8EEENSW_INS5_IJNSA_ILi8EEESG_EEENS5_IJSG_SC_EEEEEEEvNS4_8identityENS4_18SM100_TMA_2SM_LOADES1E_vS1F_EENS_8epilogue10collective18CollectiveEpilogueINS1I_23Sm100TmaWarpSpecializedILi1ELi1ELi64ELb0ELb0EEEJNS5_IJNSA_ILi128EEESG_SG_EEENS5_IJNSW_IS1N_SC_EENSW_ISG_SC_EEEEESI_SJ_SI_SJ_NS1I_6fusion15FusionCallbacksIS1M_NS1S_17LinearCombinationISI_fSI_fLNS_15FloatRoundStyleE2EEES1O_S1R_JEEENS4_5SM1004TMEM4LOAD26SM100_TMEM_LOAD_32dp32b64xENS4_13SM90_TMA_LOADES1E_NS4_39AutoVectorizingCopyWithAssumedAlignmentILi128EEENS4_14SM90_TMA_STOREES1E_S24_S24_EEEvvEEEEvNT_6ParamsE)
        /*0044*/ 	.word	0x00000000
.L_29:


//--------------------- .nv.compat                --------------------------
	.section	.nv.compat,"",@"SHT_CUDA_COMPAT_INFO"
	.align	4
        /*0000*/ 	.byte	0x02, 0x09, 0x01, 0x00, 0x02, 0x02, 0x02, 0x00, 0x02, 0x05, 0x05, 0x00, 0x03, 0x07, 0x01, 0x01
        /*0010*/ 	.byte	0x02, 0x03, 0x01, 0x00, 0x02, 0x06, 0x01, 0x00, 0x04, 0x0b, 0x08, 0x00, 0x09, 0x00, 0x00, 0x00
        /*0020*/ 	.byte	0x00, 0x00, 0x00, 0x00


//--------------------- .nv.info._ZN7cutlass13device_kernelINS_4gemm6kernel13GemmUniversalIN4cute5tupleIJiiiiEEENS1_10collective13CollectiveMmaINS1_35MainloopSm100TmaUmmaWarpSpecializedILi4ELi2ELi4ENS5_IJNS4_1CILi2EEESB_NSA_ILi1EEEEEEEENS5_IJNSA_ILi256EEENSA_ILi64EEESG_EEENS_12float_e5m2_tENS5_IJlSC_lEEESI_SJ_NS4_8TiledMMAINS4_8MMA_AtomIJNS4_10MMA_TraitsINS4_25SM100_MMA_F8F6F4_2x1SM_SSEJSI_SI_fSF_SG_NS4_17integral_constantINS4_4UMMA5MajorELSQ_0EEESR_NSO_INSP_7ScaleInELSS_0EEEST_EEEEEENS4_6LayoutINS5_IJSC_SC_SC_EEENS5_IJNSA_ILi0EEESY_SY_EEEEENS5_IJNS4_10UnderscoreES11_S11_EEEEENS4_28SM100_TMA_2SM_LOAD_MULTICASTENS4_14ComposedLayoutINS4_7SwizzleILi2ELi4ELi3EEENS4_18smem_ptr_flag_bitsILi8EEENSW_INS5_IJNSA_ILi8EEESG_EEENS5_IJSG_SC_EEEEEEEvNS4_8identityENS4_18SM100_TMA_2SM_LOADES1E_vS1F_EENS_8epilogue10collective18CollectiveEpilogueINS1I_23Sm100TmaWarpSpecializedILi1ELi1ELi64ELb0ELb0EEEJNS5_IJNSA_ILi128EEESG_SG_EEENS5_IJNSW_IS1N_SC_EENSW_ISG_SC_EEEEESI_SJ_SI_SJ_NS1I_6fusion15FusionCallbacksIS1M_NS1S_17LinearCombinationISI_fSI_fLNS_15FloatRoundStyleE2EEES1O_S1R_JEEENS4_5SM1004TMEM4LOAD26SM100_TMEM_LOAD_32dp32b64xENS4_13SM90_TMA_LOADES1E_NS4_39AutoVectorizingCopyWithAssumedAlignmentILi128EEENS4_14SM90_TMA_STOREES1E_S24_S24_EEEvvEEEEvNT_6ParamsE --------------------------
	.section	.nv.info._ZN7cutlass13device_kernelINS_4gemm6kernel13GemmUniversalIN4cute5tupleIJiiiiEEENS1_10collective13CollectiveMmaINS1_35MainloopSm100TmaUmmaWarpSpecializedILi4ELi2ELi4ENS5_IJNS4_1CILi2EEESB_NSA_ILi1EEEEEEEENS5_IJNSA_ILi256EEENSA_ILi64EEESG_EEENS_12float_e5m2_tENS5_IJlSC_lEEESI_SJ_NS4_8TiledMMAINS4_8MMA_AtomIJNS4_10MMA_TraitsINS4_25SM100_MMA_F8F6F4_2x1SM_SSEJSI_SI_fSF_SG_NS4_17integral_constantINS4_4UMMA5MajorELSQ_0EEESR_NSO_INSP_7ScaleInELSS_0EEEST_EEEEEENS4_6LayoutINS5_IJSC_SC_SC_EEENS5_IJNSA_ILi0EEESY_SY_EEEEENS5_IJNS4_10UnderscoreES11_S11_EEEEENS4_28SM100_TMA_2SM_LOAD_MULTICASTENS4_14ComposedLayoutINS4_7SwizzleILi2ELi4ELi3EEENS4_18smem_ptr_flag_bitsILi8EEENSW_INS5_IJNSA_ILi8EEESG_EEENS5_IJSG_SC_EEEEEEEvNS4_8identityENS4_18SM100_TMA_2SM_LOADES1E_vS1F_EENS_8epilogue10collective18CollectiveEpilogueINS1I_23Sm100TmaWarpSpecializedILi1ELi1ELi64ELb0ELb0EEEJNS5_IJNSA_ILi128EEESG_SG_EEENS5_IJNSW_IS1N_SC_EENSW_ISG_SC_EEEEESI_SJ_SI_SJ_NS1I_6fusion15FusionCallbacksIS1M_NS1S_17LinearCombinationISI_fSI_fLNS_15FloatRoundStyleE2EEES1O_S1R_JEEENS4_5SM1004TMEM4LOAD26SM100_TMEM_LOAD_32dp32b64xENS4_13SM90_TMA_LOADES1E_NS4_39AutoVectorizingCopyWithAssumedAlignmentILi128EEENS4_14SM90_TMA_STOREES1E_S24_S24_EEEvvEEEEvNT_6ParamsE,"",@"SHT_CUDA_INFO"
	.sectionflags	@""
	.align	4


	//----- nvinfo : EIATTR_CUDA_API_VERSION
	.align		4
        /*0000*/ 	.byte	0x04, 0x37
        /*0002*/ 	.short	(.L_31 - .L_30)
.L_30:
        /*0004*/ 	.word	0x00000082


	//----- nvinfo : EIATTR_KPARAM_INFO
	.align		4
.L_31:
        /*0008*/ 	.byte	0x04, 0x17
        /*000a*/ 	.short	(.L_33 - .L_32)
.L_32:
        /*000c*/ 	.word	0x00000000
        /*0010*/ 	.short	0x0000
        /*0012*/ 	.short	0x0000
        /*0014*/ 	.byte	0x00, 0xf0, 0x01, 0x20


	//----- nvinfo : EIATTR_AT_ENTRY_FRAGMENTS
	.align		4
.L_33:
        /*0018*/ 	.byte	0x04, 0x4f
        /*001a*/ 	.short	(.L_35 - .L_34)


	//   ....[0]....
.L_34:
        /*001c*/ 	.word	0x00000007


	//----- nvinfo : EIATTR_RESERVED_SMEM_USED
	.align		4
.L_35:
        /*0020*/ 	.byte	0x01, 0x41
	.zero		2


	//----- nvinfo : EIATTR_SPARSE_MMA_MASK
	.align		4
        /*0024*/ 	.byte	0x03, 0x50
        /*0026*/ 	.short	0x0000


	//----- nvinfo : EIATTR_TCGEN05_2CTA_USED
	.align		4
        /*0028*/ 	.byte	0x01, 0x52
	.zero		2


	//----- nvinfo : EIATTR_MAXREG_COUNT
	.align		4
        /*002c*/ 	.byte	0x03, 0x1b
        /*002e*/ 	.short	0x00ff


	//----- nvinfo : EIATTR_NUM_BARRIERS
	.align		4
        /*0030*/ 	.byte	0x02, 0x4c
        /*0032*/ 	.byte	0x07
	.zero		1


	//----- nvinfo : EIATTR_EXTERNS
	.align		4
        /*0034*/ 	.byte	0x04, 0x0f
        /*0036*/ 	.short	(.L_37 - .L_36)


	//   ....[0]....
	.align		4
.L_36:
        /*0038*/ 	.word	index@(__assertfail)


	//----- nvinfo : EIATTR_MERCURY_ISA_VERSION
	.align		4
.L_37:
        /*003c*/ 	.byte	0x03, 0x5f
        /*003e*/ 	.short	0x0101


	//----- nvinfo : EIATTR_INT_WARP_WIDE_INSTR_OFFSETS
	.align		4
        /*0040*/ 	.byte	0x04, 0x31
        /*0042*/ 	.short	(.L_39 - .L_38)


	//   ....[0]....
.L_38:
        /*0044*/ 	.word	0x00000d70


	//   ....[1]....
        /*0048*/ 	.word	0x00000e20


	//   ....[2]....
        /*004c*/ 	.word	0x000041e0


	//   ....[3]....
        /*0050*/ 	.word	0x00004210


	//   ....[4]....
        /*0054*/ 	.word	0x00004230


	//   ....[5]....
        /*0058*/ 	.word	0x00004d70


	//   ....[6]....
        /*005c*/ 	.word	0x00004e20


	//----- nvinfo : EIATTR_COOP_GROUP_MASK_REGIDS
	.align		4
.L_39:
        /*0060*/ 	.byte	0x04, 0x29
        /*0062*/ 	.short	(.L_41 - .L_40)


	//   ....[0]....
.L_40:
        /*0064*/ 	.word	0xffffffff


	//   ....[1]....
        /*0068*/ 	.word	0xffffffff


	//   ....[2]....
        /*006c*/ 	.word	0xffffffff


	//   ....[3]....
        /*0070*/ 	.word	0xffffffff


	//   ....[4]....
        /*0074*/ 	.word	0xffffffff


	//   ....[5]....
        /*0078*/ 	.word	0xffffffff


	//   ....[6]....
        /*007c*/ 	.word	0xffffffff


	//   ....[7]....
        /*0080*/ 	.word	0xffffffff


	//   ....[8]....
        /*0084*/ 	.word	0xffffffff


	//   ....[9]....
        /*0088*/ 	.word	0xffffffff


	//   ....[10]....
        /*008c*/ 	.word	0xffffffff


	//   ....[11]....
        /*0090*/ 	.word	0xffffffff


	//   ....[12]....
        /*0094*/ 	.word	0xffffffff


	//   ....[13]....
        /*0098*/ 	.word	0xffffffff


	//----- nvinfo : EIATTR_COOP_GROUP_INSTR_OFFSETS
	.align		4
.L_41:
        /*009c*/ 	.byte	0x04, 0x28
        /*009e*/ 	.short	(.L_43 - .L_42)


	//   ....[0]....
.L_42:
        /*00a0*/ 	.word	0x000000b0


	//   ....[1]....
        /*00a4*/ 	.word	0x00000510


	//   ....[2]....
        /*00a8*/ 	.word	0x000006e0


	//   ....[3]....
        /*00ac*/ 	.word	0x00000820


	//   ....[4]....
        /*00b0*/ 	.word	0x00000920


	//   ....[5]....
        /*00b4*/ 	.word	0x00000a90


	//   ....[6]....
        /*00b8*/ 	.word	0x00000c30


	//   ....[7]....
        /*00bc*/ 	.word	0x00000e90


	//   ....[8]....
        /*00c0*/ 	.word	0x000021d0


	//   ....[9]....
        /*00c4*/ 	.word	0x000030a0


	//   ....[10]....
        /*00c8*/ 	.word	0x00003570


	//   ....[11]....
        /*00cc*/ 	.word	0x000035a0


	//   ....[12]....
        /*00d0*/ 	.word	0x000040e0


	//   ....[13]....
        /*00d4*/ 	.word	0x000042f0


	//----- nvinfo : EIATTR_VRC_CTA_INIT_COUNT
	.align		4
.L_43:
        /*00d8*/ 	.byte	0x02, 0x4a
        /*00da*/ 	.byte	0x80
	.zero		1


	//----- nvinfo : EIATTR_SYSCALL_OFFSETS
	.align		4
        /*00dc*/ 	.byte	0x04, 0x46
        /*00de*/ 	.short	(.L_45 - .L_44)


	//   ....[0]....
.L_44:
        /*00e0*/ 	.word	0x00005960


	//   ....[1]....
        /*00e4*/ 	.word	0x00005aa0


	//   ....[2]....
        /*00e8*/ 	.word	0x00006270


	//----- nvinfo : EIATTR_MBARRIER_INSTR_OFFSETS
	.align		4
.L_45:
        /*00ec*/ 	.byte	0x04, 0x39
        /*00ee*/ 	.short	(.L_47 - .L_46)


	//   ....[0]....
.L_46:
        /*00f0*/ 	.word	0x00000650
        /*00f4*/ 	.word	0x000000ff
        /*00f8*/ 	.word	0x00000000
        /*00fc*/ 	.short	0x0100
        /*00fe*/ 	.byte	0x04
	.zero		1


	//   ....[1]....
        /*0100*/ 	.word	0x00000660
        /*0104*/ 	.word	0x000000ff
        /*0108*/ 	.word	0x00000020
        /*010c*/ 	.short	0x0100
        /*010e*/ 	.byte	0x04
	.zero		1


	//   ....[2]....
        /*0110*/ 	.word	0x00000670
        /*0114*/ 	.word	0x000000ff
        /*0118*/ 	.word	0x00000008
        /*011c*/ 	.short	0x0100
        /*011e*/ 	.byte	0x04
	.zero		1


	//   ....[3]....
        /*0120*/ 	.word	0x00000680
        /*0124*/ 	.word	0x000000ff
        /*0128*/ 	.word	0x00000028
        /*012c*/ 	.short	0x0100
        /*012e*/ 	.byte	0x04
	.zero		1


	//   ....[4]....
        /*0130*/ 	.word	0x00000690
        /*0134*/ 	.word	0x000000ff
        /*0138*/ 	.word	0x00000010
        /*013c*/ 	.short	0x0100
        /*013e*/ 	.byte	0x04
	.zero		1


	//   ....[5]....
        /*0140*/ 	.word	0x000006a0
        /*0144*/ 	.word	0x000000ff
        /*0148*/ 	.word	0x00000030
        /*014c*/ 	.short	0x0100
        /*014e*/ 	.byte	0x04
	.zero		1


	//   ....[6]....
        /*0150*/ 	.word	0x000006b0
        /*0154*/ 	.word	0x000000ff
        /*0158*/ 	.word	0x00000018
        /*015c*/ 	.short	0x0100
        /*015e*/ 	.byte	0x04
	.zero		1


	//   ....[7]....
        /*0160*/ 	.word	0x000006c0
        /*0164*/ 	.word	0x000000ff
        /*0168*/ 	.word	0x00000038
        /*016c*/ 	.short	0x0100
        /*016e*/ 	.byte	0x04
	.zero		1


	//   ....[8]....
        /*0170*/ 	.word	0x000007f0
        /*0174*/ 	.word	0x000000ff
        /*0178*/ 	.word	0x00000040
        /*017c*/ 	.short	0x0100
        /*017e*/ 	.byte	0x04
	.zero		1


	//   ....[9]....
        /*0180*/ 	.word	0x00000800
        /*0184*/ 	.word	0x000000ff
        /*0188*/ 	.word	0x00000048
        /*018c*/ 	.short	0x0100
        /*018e*/ 	.byte	0x04
	.zero		1


	//   ....[10]....
        /*0190*/ 	.word	0x000008f0
        /*0194*/ 	.word	0x000000ff
        /*0198*/ 	.word	0x00000050
        /*019c*/ 	.short	0x0100
        /*019e*/ 	.byte	0x06
	.zero		1


	//   ....[11]....
        /*01a0*/ 	.word	0x00000900
        /*01a4*/ 	.word	0x000000ff
        /*01a8*/ 	.word	0x00000058
        /*01ac*/ 	.short	0x0100
        /*01ae*/ 	.byte	0x06
	.zero		1


	//   ....[12]....
        /*01b0*/ 	.word	0x00000a40
        /*01b4*/ 	.word	0x000000ff
        /*01b8*/ 	.word	0x00000060
        /*01bc*/ 	.short	0x0100
        /*01be*/ 	.byte	0x06
	.zero		1


	//   ....[13]....
        /*01c0*/ 	.word	0x00000a50
        /*01c4*/ 	.word	0x000000ff
        /*01c8*/ 	.word	0x00000070
        /*01cc*/ 	.short	0x0100
        /*01ce*/ 	.byte	0x06
	.zero		1


	//   ....[14]....
        /*01d0*/ 	.word	0x00000a60
        /*01d4*/ 	.word	0x000000ff
        /*01d8*/ 	.word	0x00000068
        /*01dc*/ 	.short	0x0100
        /*01de*/ 	.byte	0x06
	.zero		1


	//   ....[15]....
        /*01e0*/ 	.word	0x00000a70
        /*01e4*/ 	.word	0x000000ff
        /*01e8*/ 	.word	0x00000078
        /*01ec*/ 	.short	0x0100
        /*01ee*/ 	.byte	0x06
	.zero		1


	//   ....[16]....
        /*01f0*/ 	.word	0x00000ba0
        /*01f4*/ 	.word	0x000000ff
        /*01f8*/ 	.word	0x00000080
        /*01fc*/ 	.short	0x0100
        /*01fe*/ 	.byte	0x04
	.zero		1


	//   ....[17]....
        /*0200*/ 	.word	0x00000bb0
        /*0204*/ 	.word	0x000000ff
        /*0208*/ 	.word	0x000000a0
        /*020c*/ 	.short	0x0100
        /*020e*/ 	.byte	0x04
	.zero		1


	//   ....[18]....
        /*0210*/ 	.word	0x00000bc0
        /*0214*/ 	.word	0x000000ff
        /*0218*/ 	.word	0x00000088
        /*021c*/ 	.short	0x0100
        /*021e*/ 	.byte	0x04
	.zero		1


	//   ....[19]....
        /*0220*/ 	.word	0x00000bd0
        /*0224*/ 	.word	0x000000ff
        /*0228*/ 	.word	0x000000a8
        /*022c*/ 	.short	0x0100
        /*022e*/ 	.byte	0x04
	.zero		1


	//   ....[20]....
        /*0230*/ 	.word	0x00000be0
        /*0234*/ 	.word	0x000000ff
        /*0238*/ 	.word	0x00000090
        /*023c*/ 	.short	0x0100
        /*023e*/ 	.byte	0x04
	.zero		1


	//   ....[21]....
        /*0240*/ 	.word	0x00000bf0
        /*0244*/ 	.word	0x000000ff
        /*0248*/ 	.word	0x000000b0
        /*024c*/ 	.short	0x0100
        /*024e*/ 	.byte	0x04
	.zero		1


	//   ....[22]....
        /*0250*/ 	.word	0x00000c00
        /*0254*/ 	.word	0x000000ff
        /*0258*/ 	.word	0x00000098
        /*025c*/ 	.short	0x0100
        /*025e*/ 	.byte	0x04
	.zero		1


	//   ....[23]....
        /*0260*/ 	.word	0x00000c10
        /*0264*/ 	.word	0x000000ff
        /*0268*/ 	.word	0x000000b8
        /*026c*/ 	.short	0x0100
        /*026e*/ 	.byte	0x04
	.zero		1


	//   ....[24]....
        /*0270*/ 	.word	0x00000d10
        /*0274*/ 	.word	0x000000ff
        /*0278*/ 	.word	0x000000c0
        /*027c*/ 	.short	0x0100
        /*027e*/ 	.byte	0x04
	.zero		1


	//   ....[25]....
        /*0280*/ 	.word	0x00000d20
        /*0284*/ 	.word	0x000000ff
        /*0288*/ 	.word	0x000000d0
        /*028c*/ 	.short	0x0100
        /*028e*/ 	.byte	0x04
	.zero		1


	//   ....[26]....
        /*0290*/ 	.word	0x00000d30
        /*0294*/ 	.word	0x000000ff
        /*0298*/ 	.word	0x000000c8
        /*029c*/ 	.short	0x0100
        /*029e*/ 	.byte	0x04
	.zero		1


	//   ....[27]....
        /*02a0*/ 	.word	0x00000d40
        /*02a4*/ 	.word	0x000000ff
        /*02a8*/ 	.word	0x000000d8
        /*02ac*/ 	.short	0x0100
        /*02ae*/ 	.byte	0x04
	.zero		1


	//   ....[28]....
        /*02b0*/ 	.word	0x00000e40
        /*02b4*/ 	.word	0x000000ff
        /*02b8*/ 	.word	0x000000e0
        /*02bc*/ 	.short	0x0100
        /*02be*/ 	.byte	0x06
	.zero		1


	//   ....[29]....
        /*02c0*/ 	.word	0x00001a20
        /*02c4*/ 	.word	0x00000000
        /*02c8*/ 	.word	0x000000d0
        /*02cc*/ 	.short	0x010a
        /*02ce*/ 	.byte	0xff
	.zero		1


	//   ....[30]....
        /*02d0*/ 	.word	0x00001a50
        /*02d4*/ 	.word	0x00000000
        /*02d8*/ 	.word	0x000000c0
        /*02dc*/ 	.short	0x0101
        /*02de*/ 	.byte	0xff
	.zero		1


	//   ....[31]....
        /*02e0*/ 	.word	0x00001af0
        /*02e4*/ 	.word	0x000000ff
        /*02e8*/ 	.word	0x00000020
        /*02ec*/ 	.short	0x010a
        /*02ee*/ 	.byte	0x04
	.zero		1


	//   ....[32]....
        /*02f0*/ 	.word	0x00001bc0
        /*02f4*/ 	.word	0x000000ff
        /*02f8*/ 	.word	0x00000020
        /*02fc*/ 	.short	0x010a
        /*02fe*/ 	.byte	0x21
	.zero		1


	//   ....[33]....
        /*0300*/ 	.word	0x00001d70
        /*0304*/ 	.word	0x000000ff
        /*0308*/ 	.word	0x00000020
        /*030c*/ 	.short	0x010a
        /*030e*/ 	.byte	0x05
	.zero		1


	//   ....[34]....
        /*0310*/ 	.word	0x00001e80
        /*0314*/ 	.word	0x000000ff
        /*0318*/ 	.word	0x00000058
        /*031c*/ 	.short	0x0101
        /*031e*/ 	.byte	0x0d
	.zero		1


	//   ....[35]....
        /*0320*/ 	.word	0x00001ea0
        /*0324*/ 	.word	0x000000ff
        /*0328*/ 	.word	0x00000020
        /*032c*/ 	.short	0x010a
        /*032e*/ 	.byte	0x04
	.zero		1


	//   ....[36]....
        /*0330*/ 	.word	0x00001f20
        /*0334*/ 	.word	0x000000ff
        /*0338*/ 	.word	0x00000020
        /*033c*/ 	.short	0x010a
        /*033e*/ 	.byte	0x11
	.zero		1


	//   ....[37]....
        /*0340*/ 	.word	0x000020c0
        /*0344*/ 	.word	0x000000ff
        /*0348*/ 	.word	0x00000020
        /*034c*/ 	.short	0x010a
        /*034e*/ 	.byte	0x05
	.zero		1


	//   ....[38]....
        /*0350*/ 	.word	0x00002200
        /*0354*/ 	.word	0x00000003
        /*0358*/ 	.word	0x00000060
        /*035c*/ 	.short	0x010a
        /*035e*/ 	.byte	0xff
	.zero		1


	//   ....[39]....
        /*0360*/ 	.word	0x00002350
        /*0364*/ 	.word	0x00000000
        /*0368*/ 	.word	0x00000000
        /*036c*/ 	.short	0x0101
        /*036e*/ 	.byte	0xff
	.zero		1


	//   ....[40]....
        /*0370*/ 	.word	0x000028f0
        /*0374*/ 	.word	0x000000ff
        /*0378*/ 	.word	0x00000000
        /*037c*/ 	.short	0x010a
        /*037e*/ 	.byte	0x04
	.zero		1


	//   ....[41]....
        /*0380*/ 	.word	0x00002980
        /*0384*/ 	.word	0x000000ff
        /*0388*/ 	.word	0x00000000
        /*038c*/ 	.short	0x010a
        /*038e*/ 	.byte	0x05
	.zero		1


	//   ....[42]....
        /*0390*/ 	.word	0x00002a10
        /*0394*/ 	.word	0x000000ff
        /*0398*/ 	.word	0x00000000
        /*039c*/ 	.short	0x010a
        /*039e*/ 	.byte	0x05
	.zero		1


	//   ....[43]....
        /*03a0*/ 	.word	0x00002ab0
        /*03a4*/ 	.word	0x00000000
        /*03a8*/ 	.word	0x00000000
        /*03ac*/ 	.short	0x010a
        /*03ae*/ 	.byte	0xff
	.zero		1


	//   ....[44]....
        /*03b0*/ 	.word	0x00002bf0
        /*03b4*/ 	.word	0x00000002
        /*03b8*/ 	.word	0x000000c0
        /*03bc*/ 	.short	0x010a
        /*03be*/ 	.byte	0xff
	.zero		1


	//   ....[45]....
        /*03c0*/ 	.word	0x00002c60
        /*03c4*/ 	.word	0x00000002
        /*03c8*/ 	.word	0x00000000
        /*03cc*/ 	.short	0x0101
        /*03ce*/ 	.byte	0xff
	.zero		1


	//   ....[46]....
        /*03d0*/ 	.word	0x00002c80
        /*03d4*/ 	.word	0x000000ff
        /*03d8*/ 	.word	0x00000070
        /*03dc*/ 	.short	0x010a
        /*03de*/ 	.byte	0x04
	.zero		1


	//   ....[47]....
        /*03e0*/ 	.word	0x00002da0
        /*03e4*/ 	.word	0x00000002
        /*03e8*/ 	.word	0x00000060
        /*03ec*/ 	.short	0x010a
        /*03ee*/ 	.byte	0xff
	.zero		1


	//   ....[48]....
        /*03f0*/ 	.word	0x00002ea0
        /*03f4*/ 	.word	0x00000002
        /*03f8*/ 	.word	0x00000000
        /*03fc*/ 	.short	0x0101
        /*03fe*/ 	.byte	0xff
	.zero		1


	//   ....[49]....
        /*0400*/ 	.word	0x00002f30
        /*0404*/ 	.word	0x000000ff
        /*0408*/ 	.word	0x00000070
        /*040c*/ 	.short	0x0106
        /*040e*/ 	.byte	0x04
	.zero		1


	//   ....[50]....
        /*0410*/ 	.word	0x00002f50
        /*0414*/ 	.word	0x000000ff
        /*0418*/ 	.word	0x00000070
        /*041c*/ 	.short	0x010a
        /*041e*/ 	.byte	0x04
	.zero		1


	//   ....[51]....
        /*0420*/ 	.word	0x00002fe0
        /*0424*/ 	.word	0x000000ff
        /*0428*/ 	.word	0x00000070
        /*042c*/ 	.short	0x0106
        /*042e*/ 	.byte	0x07
	.zero		1


	//   ....[52]....
        /*0430*/ 	.word	0x00003020
        /*0434*/ 	.word	0x00000000
        /*0438*/ 	.word	0x00000070
        /*043c*/ 	.short	0x010a
        /*043e*/ 	.byte	0xff
	.zero		1


	//   ....[53]....
        /*0440*/ 	.word	0x00003270
        /*0444*/ 	.word	0x000000ff
        /*0448*/ 	.word	0x00000008
        /*044c*/ 	.short	0x010a
        /*044e*/ 	.byte	0x05
	.zero		1


	//   ....[54]....
        /*0450*/ 	.word	0x00003290
        /*0454*/ 	.word	0x000000ff
        /*0458*/ 	.word	0x00000008
        /*045c*/ 	.short	0x010a
        /*045e*/ 	.byte	0x05
	.zero		1


	//   ....[55]....
        /*0460*/ 	.word	0x00003420
        /*0464*/ 	.word	0x000000ff
        /*0468*/ 	.word	0x00000008
        /*046c*/ 	.short	0x010a
        /*046e*/ 	.byte	0x05
	.zero		1


	//   ....[56]....
        /*0470*/ 	.word	0x00003440
        /*0474*/ 	.word	0x000000ff
        /*0478*/ 	.word	0x00000008
        /*047c*/ 	.short	0x010a
        /*047e*/ 	.byte	0x05
	.zero		1


	//   ....[57]....
        /*0480*/ 	.word	0x00003500
        /*0484*/ 	.word	0x000000ff
        /*0488*/ 	.word	0x00000000
        /*048c*/ 	.short	0x0101
        /*048e*/ 	.byte	0x04
	.zero		1


	//   ....[58]....
        /*0490*/ 	.word	0x00003800
        /*0494*/ 	.word	0x00000000
        /*0498*/ 	.word	0x00000060
        /*049c*/ 	.short	0x010a
        /*049e*/ 	.byte	0xff
	.zero		1


	//   ....[59]....
        /*04a0*/ 	.word	0x000038c0
        /*04a4*/ 	.word	0x00000000
        /*04a8*/ 	.word	0x00000000
        /*04ac*/ 	.short	0x0101
        /*04ae*/ 	.byte	0xff
	.zero		1


	//   ....[60]....
        /*04b0*/ 	.word	0x00003980
        /*04b4*/ 	.word	0x000000ff
        /*04b8*/ 	.word	0x00000000
        /*04bc*/ 	.short	0x010a
        /*04be*/ 	.byte	0x04
	.zero		1


	//   ....[61]....
        /*04c0*/ 	.word	0x00003990
        /*04c4*/ 	.word	0x000000ff
        /*04c8*/ 	.word	0x000000a0
        /*04cc*/ 	.short	0x010a
        /*04ce*/ 	.byte	0x17
	.zero		1


	//   ....[62]....
        /*04d0*/ 	.word	0x00003a40
        /*04d4*/ 	.word	0x000000ff
        /*04d8*/ 	.word	0x00000000
        /*04dc*/ 	.short	0x010a
        /*04de*/ 	.byte	0x05
	.zero		1


	//   ....[63]....
        /*04e0*/ 	.word	0x00003b80
        /*04e4*/ 	.word	0x000000ff
        /*04e8*/ 	.word	0x00000000
        /*04ec*/ 	.short	0x010a
        /*04ee*/ 	.byte	0x04
	.zero		1


	//   ....[64]....
        /*04f0*/ 	.word	0x00003dd0
        /*04f4*/ 	.word	0x000000ff
        /*04f8*/ 	.word	0x00000000
        /*04fc*/ 	.short	0x010a
        /*04fe*/ 	.byte	0x04
	.zero		1


	//   ....[65]....
        /*0500*/ 	.word	0x00003e60
        /*0504*/ 	.word	0x000000ff
        /*0508*/ 	.word	0x00000000
        /*050c*/ 	.short	0x010a
        /*050e*/ 	.byte	0x05
	.zero		1


	//   ....[66]....
        /*0510*/ 	.word	0x00003ef0
        /*0514*/ 	.word	0x000000ff
        /*0518*/ 	.word	0x00000000
        /*051c*/ 	.short	0x010a
        /*051e*/ 	.byte	0x05
	.zero		1


	//   ....[67]....
        /*0520*/ 	.word	0x00003f90
        /*0524*/ 	.word	0x00000000
        /*0528*/ 	.word	0x00000000
        /*052c*/ 	.short	0x010a
        /*052e*/ 	.byte	0xff
	.zero		1


	//   ....[68]....
        /*0530*/ 	.word	0x00003fd0
        /*0534*/ 	.word	0x00000000
        /*0538*/ 	.word	0x00000000
        /*053c*/ 	.short	0x010a
        /*053e*/ 	.byte	0xff
	.zero		1


	//   ....[69]....
        /*0540*/ 	.word	0x00004040
        /*0544*/ 	.word	0x000000ff
        /*0548*/ 	.word	0x00000000
        /*054c*/ 	.short	0x0101
        /*054e*/ 	.byte	0x04
	.zero		1


	//   ....[70]....
        /*0550*/ 	.word	0x00004080
        /*0554*/ 	.word	0x000000ff
        /*0558*/ 	.word	0x000000e0
        /*055c*/ 	.short	0x010a
        /*055e*/ 	.byte	0x11
	.zero		1


	//   ....[71]....
        /*0560*/ 	.word	0x000040d0
        /*0564*/ 	.word	0x000000ff
        /*0568*/ 	.word	0x00000000
        /*056c*/ 	.short	0x0101
        /*056e*/ 	.byte	0x04
	.zero		1


	//   ....[72]....
        /*0570*/ 	.word	0x00004550
        /*0574*/ 	.word	0x00000007
        /*0578*/ 	.word	0x00000060
        /*057c*/ 	.short	0x010a
        /*057e*/ 	.byte	0xff
	.zero		1


	//   ....[73]....
        /*0580*/ 	.word	0x000046c0
        /*0584*/ 	.word	0x00000000
        /*0588*/ 	.word	0x00000000
        /*058c*/ 	.short	0x0101
        /*058e*/ 	.byte	0xff
	.zero		1


	//   ....[74]....
        /*0590*/ 	.word	0x00004b30
        /*0594*/ 	.word	0x000000ff
        /*0598*/ 	.word	0x00000058
        /*059c*/ 	.short	0x010a
        /*059e*/ 	.byte	0x11
	.zero		1


	//   ....[75]....
        /*05a0*/ 	.word	0x00004cb0
        /*05a4*/ 	.word	0x000000ff
        /*05a8*/ 	.word	0x00000048
        /*05ac*/ 	.short	0x010a
        /*05ae*/ 	.byte	0x11
	.zero		1


	//   ....[76]....
        /*05b0*/ 	.word	0x00004ec0
        /*05b4*/ 	.word	0x000000ff
        /*05b8*/ 	.word	0x00000040
        /*05bc*/ 	.short	0x010b
        /*05be*/ 	.byte	0x11
	.zero		1


	//   ....[77]....
        /*05c0*/ 	.word	0x00004ed0
        /*05c4*/ 	.word	0x000000ff
        /*05c8*/ 	.word	0x00000000
        /*05cc*/ 	.short	0x0101
        /*05ce*/ 	.byte	0x1b
	.zero		1


	//   ....[78]....
        /*05d0*/ 	.word	0x00004f10
        /*05d4*/ 	.word	0x00000000
        /*05d8*/ 	.word	0x00000048
        /*05dc*/ 	.short	0x010a
        /*05de*/ 	.byte	0xff
	.zero		1


	//   ....[79]....
        /*05e0*/ 	.word	0x00005230
        /*05e4*/ 	.word	0x00000003
        /*05e8*/ 	.word	0x00000060
        /*05ec*/ 	.short	0x010a
        /*05ee*/ 	.byte	0xff
	.zero		1


	//   ....[80]....
        /*05f0*/ 	.word	0x000053b0
        /*05f4*/ 	.word	0x00000000
        /*05f8*/ 	.word	0x00000000
        /*05fc*/ 	.short	0x0101
        /*05fe*/ 	.byte	0xff
	.zero		1


	//   ....[81]....
        /*0600*/ 	.word	0x00005e40
        /*0604*/ 	.word	0x000000ff
        /*0608*/ 	.word	0x00000040
        /*060c*/ 	.short	0x010a
        /*060e*/ 	.byte	0x2c
	.zero		1


	//   ....[82]....
        /*0610*/ 	.word	0x00005e50
        /*0614*/ 	.word	0x0000008f
        /*0618*/ 	.word	0x00000080
        /*061c*/ 	.short	0x010a
        /*061e*/ 	.byte	0xff
	.zero		1


	//   ....[83]....
        /*0620*/ 	.word	0x00005fe0
        /*0624*/ 	.word	0x000000ff
        /*0628*/ 	.word	0x00000040
        /*062c*/ 	.short	0x010a
        /*062e*/ 	.byte	0x2c
	.zero		1


	//   ....[84]....
        /*0630*/ 	.word	0x000060f0
        /*0634*/ 	.word	0x000000ff
        /*0638*/ 	.word	0x00000000
        /*063c*/ 	.short	0x0101
        /*063e*/ 	.byte	0x04
	.zero		1


	//   ....[85]....
        /*0640*/ 	.word	0x00006150
        /*0644*/ 	.word	0x0000008f
        /*0648*/ 	.word	0x00000080
        /*064c*/ 	.short	0x010a
        /*064e*/ 	.byte	0xff
	.zero		1


	//   ....[86]....
        /*0650*/ 	.word	0x00006740
        /*0654*/ 	.word	0x0000008f
        /*0658*/ 	.word	0x00000000
        /*065c*/ 	.short	0x0101
        /*065e*/ 	.byte	0xff
	.zero		1


	//   ....[87]....
        /*0660*/ 	.word	0x000075a0
        /*0664*/ 	.word	0x00000000
        /*0668*/ 	.word	0x000000d0
        /*066c*/ 	.short	0x010a
        /*066e*/ 	.byte	0xff
	.zero		1


	//   ....[88]....
        /*0670*/ 	.word	0x00007600
        /*0674*/ 	.word	0x00000000
        /*0678*/ 	.word	0x00000020
        /*067c*/ 	.short	0x010a
        /*067e*/ 	.byte	0xff
	.zero		1


	//   ....[89]....
        /*0680*/ 	.word	0x00007660
        /*0684*/ 	.word	0x00000000
        /*0688*/ 	.word	0x00000020
        /*068c*/ 	.short	0x010a
        /*068e*/ 	.byte	0xff
	.zero		1


	//   ....[90]....
        /*0690*/ 	.word	0x000076b0
        /*0694*/ 	.word	0x00000003
        /*0698*/ 	.word	0x00000060
        /*069c*/ 	.short	0x010a
        /*069e*/ 	.byte	0xff
	.zero		1


	//   ....[91]....
        /*06a0*/ 	.word	0x00007710
        /*06a4*/ 	.word	0x00000000
        /*06a8*/ 	.word	0x00000000
        /*06ac*/ 	.short	0x010a
        /*06ae*/ 	.byte	0xff
	.zero		1


	//   ....[92]....
        /*06b0*/ 	.word	0x00007770
        /*06b4*/ 	.word	0x00000000
        /*06b8*/ 	.word	0x00000000
        /*06bc*/ 	.short	0x010a
        /*06be*/ 	.byte	0xff
	.zero		1


	//   ....[93]....
        /*06c0*/ 	.word	0x000077d0
        /*06c4*/ 	.word	0x00000000
        /*06c8*/ 	.word	0x00000000
        /*06cc*/ 	.short	0x010a
        /*06ce*/ 	.byte	0xff
	.zero		1


	//   ....[94]....
        /*06d0*/ 	.word	0x00007820
        /*06d4*/ 	.word	0x00000002
        /*06d8*/ 	.word	0x000000c0
        /*06dc*/ 	.short	0x010a
        /*06de*/ 	.byte	0xff
	.zero		1


	//   ....[95]....
        /*06e0*/ 	.word	0x00007880
        /*06e4*/ 	.word	0x00000002
        /*06e8*/ 	.word	0x00000070
        /*06ec*/ 	.short	0x010a
        /*06ee*/ 	.byte	0xff
	.zero		1


	//   ....[96]....
        /*06f0*/ 	.word	0x000078d0
        /*06f4*/ 	.word	0x00000002
        /*06f8*/ 	.word	0x00000060
        /*06fc*/ 	.short	0x010a
        /*06fe*/ 	.byte	0xff
	.zero		1


	//   ....[97]....
        /*0700*/ 	.word	0x00007930
        /*0704*/ 	.word	0x00000000
        /*0708*/ 	.word	0x00000070
        /*070c*/ 	.short	0x010a
        /*070e*/ 	.byte	0xff
	.zero		1


	//   ....[98]....
        /*0710*/ 	.word	0x00007990
        /*0714*/ 	.word	0x00000005
        /*0718*/ 	.word	0x00000008
        /*071c*/ 	.short	0x010a
        /*071e*/ 	.byte	0xff
	.zero		1


	//   ....[99]....
        /*0720*/ 	.word	0x00007a80
        /*0724*/ 	.word	0x00000000
        /*0728*/ 	.word	0x00000008
        /*072c*/ 	.short	0x010a
        /*072e*/ 	.byte	0xff
	.zero		1


	//   ....[100]....
        /*0730*/ 	.word	0x00007ad0
        /*0734*/ 	.word	0x00000000
        /*0738*/ 	.word	0x00000060
        /*073c*/ 	.short	0x010a
        /*073e*/ 	.byte	0xff
	.zero		1


	//   ....[101]....
        /*0740*/ 	.word	0x00007b30
        /*0744*/ 	.word	0x00000000
        /*0748*/ 	.word	0x000000a0
        /*074c*/ 	.short	0x010a
        /*074e*/ 	.byte	0xff
	.zero		1


	//   ....[102]....
        /*0750*/ 	.word	0x00007b90
        /*0754*/ 	.word	0x00000000
        /*0758*/ 	.word	0x00000000
        /*075c*/ 	.short	0x010a
        /*075e*/ 	.byte	0xff
	.zero		1


	//   ....[103]....
        /*0760*/ 	.word	0x00007bf0
        /*0764*/ 	.word	0x00000000
        /*0768*/ 	.word	0x00000000
        /*076c*/ 	.short	0x010a
        /*076e*/ 	.byte	0xff
	.zero		1


	//   ....[104]....
        /*0770*/ 	.word	0x00007c50
        /*0774*/ 	.word	0x00000000
        /*0778*/ 	.word	0x00000000
        /*077c*/ 	.short	0x010a
        /*077e*/ 	.byte	0xff
	.zero		1


	//   ....[105]....
        /*0780*/ 	.word	0x00007cb0
        /*0784*/ 	.word	0x00000000
        /*0788*/ 	.word	0x00000000
        /*078c*/ 	.short	0x010a
        /*078e*/ 	.byte	0xff
	.zero		1


	//   ....[106]....
        /*0790*/ 	.word	0x00007d10
        /*0794*/ 	.word	0x00000000
        /*0798*/ 	.word	0x000000e0
        /*079c*/ 	.short	0x010a
        /*079e*/ 	.byte	0xff
	.zero		1


	//   ....[107]....
        /*07a0*/ 	.word	0x00007d60
        /*07a4*/ 	.word	0x00000007
        /*07a8*/ 	.word	0x00000060
        /*07ac*/ 	.short	0x010a
        /*07ae*/ 	.byte	0xff
	.zero		1


	//   ....[108]....
        /*07b0*/ 	.word	0x00007dc0
        /*07b4*/ 	.word	0x00000000
        /*07b8*/ 	.word	0x00000058
        /*07bc*/ 	.short	0x010a
        /*07be*/ 	.byte	0xff
	.zero		1


	//   ....[109]....
        /*07c0*/ 	.word	0x00007e20
        /*07c4*/ 	.word	0x00000000
        /*07c8*/ 	.word	0x00000048
        /*07cc*/ 	.short	0x010a
        /*07ce*/ 	.byte	0xff
	.zero		1


	//   ....[110]....
        /*07d0*/ 	.word	0x00007e70
        /*07d4*/ 	.word	0x00000003
        /*07d8*/ 	.word	0x00000060
        /*07dc*/ 	.short	0x010a
        /*07de*/ 	.byte	0xff
	.zero		1


	//   ....[111]....
        /*07e0*/ 	.word	0x00007ed0
        /*07e4*/ 	.word	0x00000000
        /*07e8*/ 	.word	0x00000040
        /*07ec*/ 	.short	0x010a
        /*07ee*/ 	.byte	0xff
	.zero		1


	//   ....[112]....
        /*07f0*/ 	.word	0x00007f20
        /*07f4*/ 	.word	0x0000008f
        /*07f8*/ 	.word	0x00000080
        /*07fc*/ 	.short	0x010a
        /*07fe*/ 	.byte	0xff
	.zero		1


	//----- nvinfo : EIATTR_NUM_MBARRIERS
	.align		4
.L_47:
        /*0800*/ 	.byte	0x03, 0x38
        /*0802*/ 	.short	0x001d


	//----- nvinfo : EIATTR_EXIT_INSTR_OFFSETS
	.align		4
        /*0804*/ 	.byte	0x04, 0x1c
        /*0806*/ 	.short	(.L_49 - .L_48)


	//   ....[0]....
.L_48:
        /*0808*/ 	.word	0x00002ae0


	//   ....[1]....
        /*080c*/ 	.word	0x00002ff0


	//   ....[2]....
        /*0810*/ 	.word	0x00003050


	//   ....[3]....
        /*0814*/ 	.word	0x00004300


	//   ....[4]....
        /*0818*/ 	.word	0x00004f40


	//   ....[5]....
        /*081c*/ 	.word	0x00004f80


	//   ....[6]....
        /*0820*/ 	.word	0x00007590


	//----- nvinfo : EIATTR_MAX_THREADS
	.align		4
.L_49:
        /*0824*/ 	.byte	0x04, 0x05
        /*0826*/ 	.short	(.L_51 - .L_50)
.L_50:
        /*0828*/ 	.word	0x00000100
        /*082c*/ 	.word	0x00000001
        /*0830*/ 	.word	0x00000001


	//----- nvinfo : EIATTR_CRS_STACK_SIZE
	.align		4
.L_51:
        /*0834*/ 	.byte	0x04, 0x1e
        /*0836*/ 	.short	(.L_53 - .L_52)
.L_52:
        /*0838*/ 	.word	0x00000000


	//----- nvinfo : EIATTR_CBANK_PARAM_SIZE
	.align		4
.L_53:
        /*083c*/ 	.byte	0x03, 0x19
        /*083e*/ 	.short	0x0800


	//----- nvinfo : EIATTR_PARAM_CBANK
	.align		4
        /*0840*/ 	.byte	0x04, 0x0a
        /*0842*/ 	.short	(.L_55 - .L_54)
	.align		4
.L_54:
        /*0844*/ 	.word	index@(.nv.constant0._ZN7cutlass13device_kernelINS_4gemm6kernel13GemmUniversalIN4cute5tupleIJiiiiEEENS1_10collective13CollectiveMmaINS1_35MainloopSm100TmaUmmaWarpSpecializedILi4ELi2ELi4ENS5_IJNS4_1CILi2EEESB_NSA_ILi1EEEEEEEENS5_IJNSA_ILi256EEENSA_ILi64EEESG_EEENS_12float_e5m2_tENS5_IJlSC_lEEESI_SJ_NS4_8TiledMMAINS4_8MMA_AtomIJNS4_10MMA_TraitsINS4_25SM100_MMA_F8F6F4_2x1SM_SSEJSI_SI_fSF_SG_NS4_17integral_constantINS4_4UMMA5MajorELSQ_0EEESR_NSO_INSP_7ScaleInELSS_0EEEST_EEEEEENS4_6LayoutINS5_IJSC_SC_SC_EEENS5_IJNSA_ILi0EEESY_SY_EEEEENS5_IJNS4_10UnderscoreES11_S11_EEEEENS4_28SM100_TMA_2SM_LOAD_MULTICASTENS4_14ComposedLayoutINS4_7SwizzleILi2ELi4ELi3EEENS4_18smem_ptr_flag_bitsILi8EEENSW_INS5_IJNSA_ILi8EEESG_EEENS5_IJSG_SC_EEEEEEEvNS4_8identityENS4_18SM100_TMA_2SM_LOADES1E_vS1F_EENS_8epilogue10collective18CollectiveEpilogueINS1I_23Sm100TmaWarpSpecializedILi1ELi1ELi64ELb0ELb0EEEJNS5_IJNSA_ILi128EEESG_SG_EEENS5_IJNSW_IS1N_SC_EENSW_ISG_SC_EEEEESI_SJ_SI_SJ_NS1I_6fusion15FusionCallbacksIS1M_NS1S_17LinearCombinationISI_fSI_fLNS_15FloatRoundStyleE2EEES1O_S1R_JEEENS4_5SM1004TMEM4LOAD26SM100_TMEM_LOAD_32dp32b64xENS4_13SM90_TMA_LOADES1E_NS4_39AutoVectorizingCopyWithAssumedAlignmentILi128EEENS4_14SM90_TMA_STOREES1E_S24_S24_EEEvvEEEEvNT_6ParamsE)
        /*0848*/ 	.short	0x0380
        /*084a*/ 	.short	0x0800


	//----- nvinfo : EIATTR_SW_WAR
	.align		4
.L_55:
        /*084c*/ 	.byte	0x04, 0x36
        /*084e*/ 	.short	(.L_57 - .L_56)
.L_56:
        /*0850*/ 	.word	0x00000008
.L_57:


//--------------------- .nv.callgraph             --------------------------
	.section	.nv.callgraph,"",@"SHT_CUDA_CALLGRAPH"
	.align	4
	.sectionentsize	8
	.align		4
        /*0000*/ 	.word	0x00000000
	.align		4
        /*0004*/ 	.word	0xffffffff
	.align		4
        /*0008*/ 	.word	index@(_ZN7cutlass13device_kernelINS_4gemm6kernel13GemmUniversalIN4cute5tupleIJiiiiEEENS1_10collective13CollectiveMmaINS1_35MainloopSm100TmaUmmaWarpSpecializedILi4ELi2ELi4ENS5_IJNS4_1CILi2EEESB_NSA_ILi1EEEEEEEENS5_IJNSA_ILi256EEENSA_ILi64EEESG_EEENS_12float_e5m2_tENS5_IJlSC_lEEESI_SJ_NS4_8TiledMMAINS4_8MMA_AtomIJNS4_10MMA_TraitsINS4_25SM100_MMA_F8F6F4_2x1SM_SSEJSI_SI_fSF_SG_NS4_17integral_constantINS4_4UMMA5MajorELSQ_0EEESR_NSO_INSP_7ScaleInELSS_0EEEST_EEEEEENS4_6LayoutINS5_IJSC_SC_SC_EEENS5_IJNSA_ILi0EEESY_SY_EEEEENS5_IJNS4_10UnderscoreES11_S11_EEEEENS4_28SM100_TMA_2SM_LOAD_MULTICASTENS4_14ComposedLayoutINS4_7SwizzleILi2ELi4ELi3EEENS4_18smem_ptr_flag_bitsILi8EEENSW_INS5_IJNSA_ILi8EEESG_EEENS5_IJSG_SC_EEEEEEEvNS4_8identityENS4_18SM100_TMA_2SM_LOADES1E_vS1F_EENS_8epilogue10collective18CollectiveEpilogueINS1I_23Sm100TmaWarpSpecializedILi1ELi1ELi64ELb0ELb0EEEJNS5_IJNSA_ILi128EEESG_SG_EEENS5_IJNSW_IS1N_SC_EENSW_ISG_SC_EEEEESI_SJ_SI_SJ_NS1I_6fusion15FusionCallbacksIS1M_NS1S_17LinearCombinationISI_fSI_fLNS_15FloatRoundStyleE2EEES1O_S1R_JEEENS4_5SM1004TMEM4LOAD26SM100_TMEM_LOAD_32dp32b64xENS4_13SM90_TMA_LOADES1E_NS4_39AutoVectorizingCopyWithAssumedAlignmentILi128EEENS4_14SM90_TMA_STOREES1E_S24_S24_EEEvvEEEEvNT_6ParamsE)
	.align		4
        /*000c*/ 	.word	index@(__assertfail)
	.align		4
        /*0010*/ 	.word	0x00000000
	.align		4
        /*0014*/ 	.word	0xfffffffe
	.align		4
        /*0018*/ 	.word	0x00000000
	.align		4
        /*001c*/ 	.word	0xfffffffd
	.align		4
        /*0020*/ 	.word	0x00000000
	.align		4
        /*0024*/ 	.word	0xfffffffc


//--------------------- .nv.constant4             --------------------------
	.section	.nv.constant4,"a",@progbits
	.align	8
	.align		8
.nv.constant4:
        /*0000*/ 	.dword	__assertfail
	.align		8
        /*0008*/ 	.dword	__unnamed_1
	.align		8
        /*0010*/ 	.dword	__unnamed_2
	.align		8
        /*0018*/ 	.dword	_ZN39_INTERNAL_2c4ebede_4_k_cu_ce8d81b5_88614cuda3std3__45__cpo5beginE
	.align		8
        /*0020*/ 	.dword	_ZN39_INTERNAL_2c4ebede_4_k_cu_ce8d81b5_88614cuda3std3__45__cpo3endE
	.align		8
        /*0028*/ 	.dword	_ZN39_INTERNAL_2c4ebede_4_k_cu_ce8d81b5_88614cuda3std3__45__cpo6cbeginE
	.align		8
        /*0030*/ 	.dword	_ZN39_INTERNAL_2c4ebede_4_k_cu_ce8d81b5_88614cuda3std3__45__cpo4cendE
	.align		8
        /*0038*/ 	.dword	_ZN39_INTERNAL_2c4ebede_4_k_cu_ce8d81b5_88614cuda3std3__441_GLOBAL__N__2c4ebede_4_k_cu_ce8d81b5_88616ignoreE
	.align		8
        /*0040*/ 	.dword	_ZN39_INTERNAL_2c4ebede_4_k_cu_ce8d81b5_88614cuda3std3__419piecewise_constructE
	.align		8
        /*0048*/ 	.dword	_ZN39_INTERNAL_2c4ebede_4_k_cu_ce8d81b5_88614cuda3std3__48in_placeE
	.align		8
        /*0050*/ 	.dword	_ZN39_INTERNAL_2c4ebede_4_k_cu_ce8d81b5_88614cuda3std6ranges3__45__cpo4swapE
	.align		8
        /*0058*/ 	.dword	_ZN39_INTERNAL_2c4ebede_4_k_cu_ce8d81b5_88614cuda3std6ranges3__45__cpo9iter_moveE
	.align		8
        /*0060*/ 	.dword	_ZN39_INTERNAL_2c4ebede_4_k_cu_ce8d81b5_88614cute7productE
	.align		8
        /*0068*/ 	.dword	_ZN39_INTERNAL_2c4ebede_4_k_cu_ce8d81b5_88614cute1_E
	.align		8
        /*0070*/ 	.dword	$str$25
	.align		8
        /*0078*/ 	.dword	$str$26
	.align		8
        /*0080*/ 	.dword	$str$27
	.align		8
        /*0088*/ 	.dword	$str$28


//--------------------- .text._ZN7cutlass13device_kernelINS_4gemm6kernel13GemmUniversalIN4cute5tupleIJiiiiEEENS1_10collective13CollectiveMmaINS1_35MainloopSm100TmaUmmaWarpSpecializedILi4ELi2ELi4ENS5_IJNS4_1CILi2EEESB_NSA_ILi1EEEEEEEENS5_IJNSA_ILi256EEENSA_ILi64EEESG_EEENS_12float_e5m2_tENS5_IJlSC_lEEESI_SJ_NS4_8TiledMMAINS4_8MMA_AtomIJNS4_10MMA_TraitsINS4_25SM100_MMA_F8F6F4_2x1SM_SSEJSI_SI_fSF_SG_NS4_17integral_constantINS4_4UMMA5MajorELSQ_0EEESR_NSO_INSP_7ScaleInELSS_0EEEST_EEEEEENS4_6LayoutINS5_IJSC_SC_SC_EEENS5_IJNSA_ILi0EEESY_SY_EEEEENS5_IJNS4_10UnderscoreES11_S11_EEEEENS4_28SM100_TMA_2SM_LOAD_MULTICASTENS4_14ComposedLayoutINS4_7SwizzleILi2ELi4ELi3EEENS4_18smem_ptr_flag_bitsILi8EEENSW_INS5_IJNSA_ILi8EEESG_EEENS5_IJSG_SC_EEEEEEEvNS4_8identityENS4_18SM100_TMA_2SM_LOADES1E_vS1F_EENS_8epilogue10collective18CollectiveEpilogueINS1I_23Sm100TmaWarpSpecializedILi1ELi1ELi64ELb0ELb0EEEJNS5_IJNSA_ILi128EEESG_SG_EEENS5_IJNSW_IS1N_SC_EENSW_ISG_SC_EEEEESI_SJ_SI_SJ_NS1I_6fusion15FusionCallbacksIS1M_NS1S_17LinearCombinationISI_fSI_fLNS_15FloatRoundStyleE2EEES1O_S1R_JEEENS4_5SM1004TMEM4LOAD26SM100_TMEM_LOAD_32dp32b64xENS4_13SM90_TMA_LOADES1E_NS4_39AutoVectorizingCopyWithAssumedAlignmentILi128EEENS4_14SM90_TMA_STOREES1E_S24_S24_EEEvvEEEEvNT_6ParamsE --------------------------
	.section	.text._ZN7cutlass13device_kernelINS_4gemm6kernel13GemmUniversalIN4cute5tupleIJiiiiEEENS1_10collective13CollectiveMmaINS1_35MainloopSm100TmaUmmaWarpSpecializedILi4ELi2ELi4ENS5_IJNS4_1CILi2EEESB_NSA_ILi1EEEEEEEENS5_IJNSA_ILi256EEENSA_ILi64EEESG_EEENS_12float_e5m2_tENS5_IJlSC_lEEESI_SJ_NS4_8TiledMMAINS4_8MMA_AtomIJNS4_10MMA_TraitsINS4_25SM100_MMA_F8F6F4_2x1SM_SSEJSI_SI_fSF_SG_NS4_17integral_constantINS4_4UMMA5MajorELSQ_0EEESR_NSO_INSP_7ScaleInELSS_0EEEST_EEEEEENS4_6LayoutINS5_IJSC_SC_SC_EEENS5_IJNSA_ILi0EEESY_SY_EEEEENS5_IJNS4_10UnderscoreES11_S11_EEEEENS4_28SM100_TMA_2SM_LOAD_MULTICASTENS4_14ComposedLayoutINS4_7SwizzleILi2ELi4ELi3EEENS4_18smem_ptr_flag_bitsILi8EEENSW_INS5_IJNSA_ILi8EEESG_EEENS5_IJSG_SC_EEEEEEEvNS4_8identityENS4_18SM100_TMA_2SM_LOADES1E_vS1F_EENS_8epilogue10collective18CollectiveEpilogueINS1I_23Sm100TmaWarpSpecializedILi1ELi1ELi64ELb0ELb0EEEJNS5_IJNSA_ILi128EEESG_SG_EEENS5_IJNSW_IS1N_SC_EENSW_ISG_SC_EEEEESI_SJ_SI_SJ_NS1I_6fusion15FusionCallbacksIS1M_NS1S_17LinearCombinationISI_fSI_fLNS_15FloatRoundStyleE2EEES1O_S1R_JEEENS4_5SM1004TMEM4LOAD26SM100_TMEM_LOAD_32dp32b64xENS4_13SM90_TMA_LOADES1E_NS4_39AutoVectorizingCopyWithAssumedAlignmentILi128EEENS4_14SM90_TMA_STOREES1E_S24_S24_EEEvvEEEEvNT_6ParamsE,"ax",@progbits
	.align	128
.text._ZN7cutlass13device_kernelINS_4gemm6kernel13GemmUniversalIN4cute5tupleIJiiiiEEENS1_10collective13CollectiveMmaINS1_35MainloopSm100TmaUmmaWarpSpecializedILi4ELi2ELi4ENS5_IJNS4_1CILi2EEESB_NSA_ILi1EEEEEEEENS5_IJNSA_ILi256EEENSA_ILi64EEESG_EEENS_12float_e5m2_tENS5_IJlSC_lEEESI_SJ_NS4_8TiledMMAINS4_8MMA_AtomIJNS4_10MMA_TraitsINS4_25SM100_MMA_F8F6F4_2x1SM_SSEJSI_SI_fSF_SG_NS4_17integral_constantINS4_4UMMA5MajorELSQ_0EEESR_NSO_INSP_7ScaleInELSS_0EEEST_EEEEEENS4_6LayoutINS5_IJSC_SC_SC_EEENS5_IJNSA_ILi0EEESY_SY_EEEEENS5_IJNS4_10UnderscoreES11_S11_EEEEENS4_28SM100_TMA_2SM_LOAD_MULTICASTENS4_14ComposedLayoutINS4_7SwizzleILi2ELi4ELi3EEENS4_18smem_ptr_flag_bitsILi8EEENSW_INS5_IJNSA_ILi8EEESG_EEENS5_IJSG_SC_EEEEEEEvNS4_8identityENS4_18SM100_TMA_2SM_LOADES1E_vS1F_EENS_8epilogue10collective18CollectiveEpilogueINS1I_23Sm100TmaWarpSpecializedILi1ELi1ELi64ELb0ELb0EEEJNS5_IJNSA_ILi128EEESG_SG_EEENS5_IJNSW_IS1N_SC_EENSW_ISG_SC_EEEEESI_SJ_SI_SJ_NS1I_6fusion15FusionCallbacksIS1M_NS1S_17LinearCombinationISI_fSI_fLNS_15FloatRoundStyleE2EEES1O_S1R_JEEENS4_5SM1004TMEM4LOAD26SM100_TMEM_LOAD_32dp32b64xENS4_13SM90_TMA_LOADES1E_NS4_39AutoVectorizingCopyWithAssumedAlignmentILi128EEENS4_14SM90_TMA_STOREES1E_S24_S24_EEEvvEEEEvNT_6ParamsE:
        .type           _ZN7cutlass13device_kernelINS_4gemm6kernel13GemmUniversalIN4cute5tupleIJiiiiEEENS1_10collective13CollectiveMmaINS1_35MainloopSm100TmaUmmaWarpSpecializedILi4ELi2ELi4ENS5_IJNS4_1CILi2EEESB_NSA_ILi1EEEEEEEENS5_IJNSA_ILi256EEENSA_ILi64EEESG_EEENS_12float_e5m2_tENS5_IJlSC_lEEESI_SJ_NS4_8TiledMMAINS4_8MMA_AtomIJNS4_10MMA_TraitsINS4_25SM100_MMA_F8F6F4_2x1SM_SSEJSI_SI_fSF_SG_NS4_17integral_constantINS4_4UMMA5MajorELSQ_0EEESR_NSO_INSP_7ScaleInELSS_0EEEST_EEEEEENS4_6LayoutINS5_IJSC_SC_SC_EEENS5_IJNSA_ILi0EEESY_SY_EEEEENS5_IJNS4_10UnderscoreES11_S11_EEEEENS4_28SM100_TMA_2SM_LOAD_MULTICASTENS4_14ComposedLayoutINS4_7SwizzleILi2ELi4ELi3EEENS4_18smem_ptr_flag_bitsILi8EEENSW_INS5_IJNSA_ILi8EEESG_EEENS5_IJSG_SC_EEEEEEEvNS4_8identityENS4_18SM100_TMA_2SM_LOADES1E_vS1F_EENS_8epilogue10collective18CollectiveEpilogueINS1I_23Sm100TmaWarpSpecializedILi1ELi1ELi64ELb0ELb0EEEJNS5_IJNSA_ILi128EEESG_SG_EEENS5_IJNSW_IS1N_SC_EENSW_ISG_SC_EEEEESI_SJ_SI_SJ_NS1I_6fusion15FusionCallbacksIS1M_NS1S_17LinearCombinationISI_fSI_fLNS_15FloatRoundStyleE2EEES1O_S1R_JEEENS4_5SM1004TMEM4LOAD26SM100_TMEM_LOAD_32dp32b64xENS4_13SM90_TMA_LOADES1E_NS4_39AutoVectorizingCopyWithAssumedAlignmentILi128EEENS4_14SM90_TMA_STOREES1E_S24_S24_EEEvvEEEEvNT_6ParamsE,@function
        .size           _ZN7cutlass13device_kernelINS_4gemm6kernel13GemmUniversalIN4cute5tupleIJiiiiEEENS1_10collective13CollectiveMmaINS1_35MainloopSm100TmaUmmaWarpSpecializedILi4ELi2ELi4ENS5_IJNS4_1CILi2EEESB_NSA_ILi1EEEEEEEENS5_IJNSA_ILi256EEENSA_ILi64EEESG_EEENS_12float_e5m2_tENS5_IJlSC_lEEESI_SJ_NS4_8TiledMMAINS4_8MMA_AtomIJNS4_10MMA_TraitsINS4_25SM100_MMA_F8F6F4_2x1SM_SSEJSI_SI_fSF_SG_NS4_17integral_constantINS4_4UMMA5MajorELSQ_0EEESR_NSO_INSP_7ScaleInELSS_0EEEST_EEEEEENS4_6LayoutINS5_IJSC_SC_SC_EEENS5_IJNSA_ILi0EEESY_SY_EEEEENS5_IJNS4_10UnderscoreES11_S11_EEEEENS4_28SM100_TMA_2SM_LOAD_MULTICASTENS4_14ComposedLayoutINS4_7SwizzleILi2ELi4ELi3EEENS4_18smem_ptr_flag_bitsILi8EEENSW_INS5_IJNSA_ILi8EEESG_EEENS5_IJSG_SC_EEEEEEEvNS4_8identityENS4_18SM100_TMA_2SM_LOADES1E_vS1F_EENS_8epilogue10collective18CollectiveEpilogueINS1I_23Sm100TmaWarpSpecializedILi1ELi1ELi64ELb0ELb0EEEJNS5_IJNSA_ILi128EEESG_SG_EEENS5_IJNSW_IS1N_SC_EENSW_ISG_SC_EEEEESI_SJ_SI_SJ_NS1I_6fusion15FusionCallbacksIS1M_NS1S_17LinearCombinationISI_fSI_fLNS_15FloatRoundStyleE2EEES1O_S1R_JEEENS4_5SM1004TMEM4LOAD26SM100_TMEM_LOAD_32dp32b64xENS4_13SM90_TMA_LOADES1E_NS4_39AutoVectorizingCopyWithAssumedAlignmentILi128EEENS4_14SM90_TMA_STOREES1E_S24_S24_EEEvvEEEEvNT_6ParamsE,(.L_x_149 - _ZN7cutlass13device_kernelINS_4gemm6kernel13GemmUniversalIN4cute5tupleIJiiiiEEENS1_10collective13CollectiveMmaINS1_35MainloopSm100TmaUmmaWarpSpecializedILi4ELi2ELi4ENS5_IJNS4_1CILi2EEESB_NSA_ILi1EEEEEEEENS5_IJNSA_ILi256EEENSA_ILi64EEESG_EEENS_12float_e5m2_tENS5_IJlSC_lEEESI_SJ_NS4_8TiledMMAINS4_8MMA_AtomIJNS4_10MMA_TraitsINS4_25SM100_MMA_F8F6F4_2x1SM_SSEJSI_SI_fSF_SG_NS4_17integral_constantINS4_4UMMA5MajorELSQ_0EEESR_NSO_INSP_7ScaleInELSS_0EEEST_EEEEEENS4_6LayoutINS5_IJSC_SC_SC_EEENS5_IJNSA_ILi0EEESY_SY_EEEEENS5_IJNS4_10UnderscoreES11_S11_EEEEENS4_28SM100_TMA_2SM_LOAD_MULTICASTENS4_14ComposedLayoutINS4_7SwizzleILi2ELi4ELi3EEENS4_18smem_ptr_flag_bitsILi8EEENSW_INS5_IJNSA_ILi8EEESG_EEENS5_IJSG_SC_EEEEEEEvNS4_8identityENS4_18SM100_TMA_2SM_LOADES1E_vS1F_EENS_8epilogue10collective18CollectiveEpilogueINS1I_23Sm100TmaWarpSpecializedILi1ELi1ELi64ELb0ELb0EEEJNS5_IJNSA_ILi128EEESG_SG_EEENS5_IJNSW_IS1N_SC_EENSW_ISG_SC_EEEEESI_SJ_SI_SJ_NS1I_6fusion15FusionCallbacksIS1M_NS1S_17LinearCombinationISI_fSI_fLNS_15FloatRoundStyleE2EEES1O_S1R_JEEENS4_5SM1004TMEM4LOAD26SM100_TMEM_LOAD_32dp32b64xENS4_13SM90_TMA_LOADES1E_NS4_39AutoVectorizingCopyWithAssumedAlignmentILi128EEENS4_14SM90_TMA_STOREES1E_S24_S24_EEEvvEEEEvNT_6ParamsE)
        .other          _ZN7cutlass13device_kernelINS_4gemm6kernel13GemmUniversalIN4cute5tupleIJiiiiEEENS1_10collective13CollectiveMmaINS1_35MainloopSm100TmaUmmaWarpSpecializedILi4ELi2ELi4ENS5_IJNS4_1CILi2EEESB_NSA_ILi1EEEEEEEENS5_IJNSA_ILi256EEENSA_ILi64EEESG_EEENS_12float_e5m2_tENS5_IJlSC_lEEESI_SJ_NS4_8TiledMMAINS4_8MMA_AtomIJNS4_10MMA_TraitsINS4_25SM100_MMA_F8F6F4_2x1SM_SSEJSI_SI_fSF_SG_NS4_17integral_constantINS4_4UMMA5MajorELSQ_0EEESR_NSO_INSP_7ScaleInELSS_0EEEST_EEEEEENS4_6LayoutINS5_IJSC_SC_SC_EEENS5_IJNSA_ILi0EEESY_SY_EEEEENS5_IJNS4_10UnderscoreES11_S11_EEEEENS4_28SM100_TMA_2SM_LOAD_MULTICASTENS4_14ComposedLayoutINS4_7SwizzleILi2ELi4ELi3EEENS4_18smem_ptr_flag_bitsILi8EEENSW_INS5_IJNSA_ILi8EEESG_EEENS5_IJSG_SC_EEEEEEEvNS4_8identityENS4_18SM100_TMA_2SM_LOADES1E_vS1F_EENS_8epilogue10collective18CollectiveEpilogueINS1I_23Sm100TmaWarpSpecializedILi1ELi1ELi64ELb0ELb0EEEJNS5_IJNSA_ILi128EEESG_SG_EEENS5_IJNSW_IS1N_SC_EENSW_ISG_SC_EEEEESI_SJ_SI_SJ_NS1I_6fusion15FusionCallbacksIS1M_NS1S_17LinearCombinationISI_fSI_fLNS_15FloatRoundStyleE2EEES1O_S1R_JEEENS4_5SM1004TMEM4LOAD26SM100_TMEM_LOAD_32dp32b64xENS4_13SM90_TMA_LOADES1E_NS4_39AutoVectorizingCopyWithAssumedAlignmentILi128EEENS4_14SM90_TMA_STOREES1E_S24_S24_EEEvvEEEEvNT_6ParamsE,@"STO_CUDA_ENTRY STV_DEFAULT"
_ZN7cutlass13device_kernelINS_4gemm6kernel13GemmUniversalIN4cute5tupleIJiiiiEEENS1_10collective13CollectiveMmaINS1_35MainloopSm100TmaUmmaWarpSpecializedILi4ELi2ELi4ENS5_IJNS4_1CILi2EEESB_NSA_ILi1EEEEEEEENS5_IJNSA_ILi256EEENSA_ILi64EEESG_EEENS_12float_e5m2_tENS5_IJlSC_lEEESI_SJ_NS4_8TiledMMAINS4_8MMA_AtomIJNS4_10MMA_TraitsINS4_25SM100_MMA_F8F6F4_2x1SM_SSEJSI_SI_fSF_SG_NS4_17integral_constantINS4_4UMMA5MajorELSQ_0EEESR_NSO_INSP_7ScaleInELSS_0EEEST_EEEEEENS4_6LayoutINS5_IJSC_SC_SC_EEENS5_IJNSA_ILi0EEESY_SY_EEEEENS5_IJNS4_10UnderscoreES11_S11_EEEEENS4_28SM100_TMA_2SM_LOAD_MULTICASTENS4_14ComposedLayoutINS4_7SwizzleILi2ELi4ELi3EEENS4_18smem_ptr_flag_bitsILi8EEENSW_INS5_IJNSA_ILi8EEESG_EEENS5_IJSG_SC_EEEEEEEvNS4_8identityENS4_18SM100_TMA_2SM_LOADES1E_vS1F_EENS_8epilogue10collective18CollectiveEpilogueINS1I_23Sm100TmaWarpSpecializedILi1ELi1ELi64ELb0ELb0EEEJNS5_IJNSA_ILi128EEESG_SG_EEENS5_IJNSW_IS1N_SC_EENSW_ISG_SC_EEEEESI_SJ_SI_SJ_NS1I_6fusion15FusionCallbacksIS1M_NS1S_17LinearCombinationISI_fSI_fLNS_15FloatRoundStyleE2EEES1O_S1R_JEEENS4_5SM1004TMEM4LOAD26SM100_TMEM_LOAD_32dp32b64xENS4_13SM90_TMA_LOADES1E_NS4_39AutoVectorizingCopyWithAssumedAlignmentILi128EEENS4_14SM90_TMA_STOREES1E_S24_S24_EEEvvEEEEvNT_6ParamsE:
[----:B------:R-:W1:Y:S01]  /*0000*/  LDC R1, c[0x0][0x37c] ;  /* 0x0000df00ff017b82 */ /* 0x000e620000000800 */
[----:B------:R-:W2:Y:S01]  /*0010*/  S2R R131, SR_TID.X ;  /* 0x0000000000837919 */ /* 0x000ea20000002100 */
[----:B------:R-:W3:Y:S06]  /*0020*/  LDCU.64 UR8, c[0x0][0x890] ;  /* 0x00011200ff0877ac */ /* 0x000eec0008000a00 */
[----:B------:R-:W4:Y:S01]  /*0030*/  S2UR UR4, SR_CgaCtaId ;  /* 0x00000000000479c3 */ /* 0x000f220000008800 */
[----:B------:R-:W-:Y:S02]  /*0040*/  PRMT R141, RZ, 0x7610, R141 ;  /* 0x00007610ff8d7816 */ /* 0x000fe4000000008d */
[----:B------:R-:W-:Y:S01]  /*0050*/  ELECT P1, URZ, PT ;  /* 0x0000000000ff782f */ /* 0x000fe20003820000 */
[----:B---3--:R-:W-:-:S04]  /*0060*/  UISETP.NE.U32.AND UP0, UPT, UR8, URZ, UPT ;  /* 0x000000ff0800728c */ /* 0x008fc8000bf05070 */
[----:B------:R-:W-:Y:S02]  /*0070*/  UISETP.NE.AND.EX UP0, UPT, UR9, URZ, UPT, UP0 ;  /* 0x000000ff0900728c */ /* 0x000fe4000bf05300 */
[----:B----4-:R-:W-:Y:S02]  /*0080*/  ULOP3.LUT UR33, UR4, 0x1, URZ, 0xc0, !UPT ;  /* 0x0000000104217892 */ /* 0x010fe4000f8ec0ff */
[----:B------:R-:W-:Y:S01]  /*0090*/  ULOP3.LUT UR35, UR4, 0x1, URZ, 0x3c, !UPT ;  /* 0x0000000104237892 */ /* 0x000fe2000f8e3cff */
[----:B--2---:R-:W-:-:S05]  /*00a0*/  SHF.R.U32.HI R142, RZ, 0x5, R131 ;  /* 0x00000005ff8e7819 */ /* 0x004fca0000011683 */
[----:B------:R-:W2:Y:S02]  /*00b0*/  SHFL.IDX PT, R0, R142, RZ, 0x1f ;  /* 0x00001fff8e007589 */ /* 0x000ea400000e0000 */
[----:B--2---:R-:W-:Y:S01]  /*00c0*/  R2UR UR13, R0 ;  /* 0x00000000000d72ca */ /* 0x004fe200000e0000 */
[----:B-1----:R-:W-:-:S14]  /*00d0*/  BRA.U UP0, `(.L_x_0) ;  /* 0x0000000100307547 */ /* 0x002fdc000b800000 */
[----:B------:R-:W1:Y:S02]  /*00e0*/  LDCU.64 UR4, c[0x0][0x888] ;  /* 0x00011100ff0477ac */ /* 0x000e640008000a00 */
[----:B-1----:R-:W-:-:S04]  /*00f0*/  UISETP.NE.U32.AND UP0, UPT, UR4, URZ, UPT ;  /* 0x000000ff0400728c */ /* 0x002fc8000bf05070 */
[----:B------:R-:W-:-:S09]  /*0100*/  UISETP.NE.AND.EX UP0, UPT, UR5, URZ, UPT, UP0 ;  /* 0x000000ff0500728c */ /* 0x000fd2000bf05300 */
[----:B------:R-:W-:Y:S05]  /*0110*/  BRA.U !UP0, `(.L_x_1) ;  /* 0x0000000108147547 */ /* 0x000fea000b800000 */
[----:B------:R-:W1:Y:S01]  /*0120*/  LDC.64 R2, c[0x0][0x888] ;  /* 0x00022200ff027b82 */ /* 0x000e620000000a00 */
[----:B------:R-:W1:Y:S02]  /*0130*/  LDCU.64 UR4, c[0x0][0x358] ;  /* 0x00006b00ff0477ac */ /* 0x000e640008000a00 */
[----:B-1----:R1:W5:Y:S01]  /*0140*/  LDG.E R71, desc[UR4][R2.64] ;  /* 0x0000000402477981 */ /* 0x002362000c1e1900 */
[----:B------:R-:W-:Y:S01]  /*0150*/  HFMA2 R141, -RZ, RZ, 0, 5.9604644775390625e-08 ;  /* 0x00000001ff8d7431 */ /* 0x000fe200000001ff */
[----:B------:R-:W-:Y:S05]  /*0160*/  BRA `(.L_x_0) ;  /* 0x00000000000c7947 */ /* 0x000fea0003800000 */
.L_x_1:
[----:B------:R-:W1:Y:S01]  /*0170*/  LDCU UR4, c[0x0][0x880] ;  /* 0x00011000ff0477ac */ /* 0x000e620008000800 */
[----:B------:R-:W-:Y:S01]  /*0180*/  HFMA2 R141, -RZ, RZ, 0, 5.9604644775390625e-08 ;  /* 0x00000001ff8d7431 */ /* 0x000fe200000001ff */
[----:B-1----:R-:W-:-:S07]  /*0190*/  MOV R71, UR4 ;  /* 0x0000000400477c02 */ /* 0x002fce0008000f00 */
.L_x_0:
[----:B------:R-:W2:Y:S02]  /*01a0*/  LDCU.64 UR4, c[0x0][0x8b0] ;  /* 0x00011600ff0477ac */ /* 0x000ea40008000a00 */
[----:B--2---:R-:W-:-:S04]  /*01b0*/  UISETP.NE.U32.AND UP0, UPT, UR4, URZ, UPT ;  /* 0x000000ff0400728c */ /* 0x004fc8000bf05070 */
[----:B------:R-:W-:-:S09]  /*01c0*/  UISETP.NE.AND.EX UP0, UPT, UR5, URZ, UPT, UP0 ;  /* 0x000000ff0500728c */ /* 0x000fd2000bf05300 */
[----:B------:R-:W-:Y:S05]  /*01d0*/  BRA.U UP0, `(.L_x_2) ;  /* 0x0000000100287547 */ /* 0x000fea000b800000 */
[----:B------:R-:W2:Y:S02]  /*01e0*/  LDCU.64 UR4, c[0x0][0x8a8] ;  /* 0x00011500ff0477ac */ /* 0x000ea40008000a00 */
[----:B--2---:R-:W-:-:S04]  /*01f0*/  UISETP.NE.U32.AND UP0, UPT, UR4, URZ, UPT ;  /* 0x000000ff0400728c */ /* 0x004fc8000bf05070 */
[----:B------:R-:W-:-:S09]  /*0200*/  UISETP.NE.AND.EX UP0, UPT, UR5, URZ, UPT, UP0 ;  /* 0x000000ff0500728c */ /* 0x000fd2000bf05300 */
[----:B------:R-:W-:Y:S05]  /*0210*/  BRA.U !UP0, `(.L_x_3) ;  /* 0x0000000108107547 */ /* 0x000fea000b800000 */
[----:B-1----:R-:W1:Y:S01]  /*0220*/  LDC.64 R2, c[0x0][0x8a8] ;  /* 0x00022a00ff027b82 */ /* 0x002e620000000a00 */
[----:B------:R-:W1:Y:S02]  /*0230*/  LDCU.64 UR4, c[0x0][0x358] ;  /* 0x00006b00ff0477ac */ /* 0x000e640008000a00 */
[----:B-1----:R2:W5:Y:S01]  /*0240*/  LDG.E R70, desc[UR4][R2.64] ;  /* 0x0000000402467981 */ /* 0x002562000c1e1900 */
[----:B------:R-:W-:Y:S05]  /*0250*/  BRA `(.L_x_2) ;  /* 0x0000000000087947 */ /* 0x000fea0003800000 */
.L_x_3:
[----:B------:R-:W2:Y:S02]  /*0260*/  LDCU UR4, c[0x0][0x8a0] ;  /* 0x00011400ff0477ac */ /* 0x000ea40008000800 */
[----:B--2---:R-:W-:Y:S02]  /*0270*/  MOV R70, UR4 ;  /* 0x0000000400467c02 */ /* 0x004fe40008000f00 */
.L_x_2:
[----:B------:R-:W-:Y:S01]  /*0280*/  IMAD.U32 R0, RZ, RZ, UR13 ;  /* 0x0000000dff007e24 */ /* 0x000fe2000f8e00ff */
[----:B------:R-:W-:Y:S04]  /*0290*/  BSSY.RECONVERGENT B0, `(.L_x_4) ;  /* 0x000000c000007945 */ /* 0x000fe80003800200 */
[C---:B------:R-:W-:Y:S02]  /*02a0*/  ISETP.NE.OR P2, PT, R0.reuse, 0x1, !P1 ;  /* 0x000000010000780c */ /* 0x040fe40004f45670 */
[----:B------:R-:W-:-:S11]  /*02b0*/  ISETP.NE.OR P0, PT, R0, 0x3, !P1 ;  /* 0x000000030000780c */ /* 0x000fd60004f05670 */
[----:B------:R-:W-:Y:S05]  /*02c0*/  @P2 BRA `(.L_x_5) ;  /* 0x0000000000202947 */ /* 0x000fea0003800000 */
[----:B------:R-:W3:Y:S02]  /*02d0*/  LDCU.64 UR4, c[0x0][0x348] ;  /* 0x00006900ff0477ac */ /* 0x000ee40008000a00 */
[----:B---3--:R-:W-:Y:S02]  /*02e0*/  UIADD3 UR6, UP1, UPT, UR4, 0x80, URZ ;  /* 0x0000008004067890 */ /* 0x008fe4000ff3e0ff */
[----:B------:R-:W-:Y:S02]  /*02f0*/  UIADD3 UR4, UP0, UPT, UR4, 0x180, URZ ;  /* 0x0000018004047890 */ /* 0x000fe4000ff1e0ff */
[----:B------:R-:W-:Y:S02]  /*0300*/  UIADD3.X UR7, UPT, UPT, URZ, UR5, URZ, UP1, !UPT ;  /* 0x00000005ff077290 */ /* 0x000fe40008ffe4ff */
[----:B------:R-:W-:-:S07]  /*0310*/  UIADD3.X UR5, UPT, UPT, URZ, UR5, URZ, UP0, !UPT ;  /* 0x00000005ff057290 */ /* 0x000fce00087fe4ff */
[----:B------:R3:W-:Y:S02]  /*0320*/  UTMACCTL.PF [UR6] ;  /* 0x00000000060079b9 */ /* 0x0007e40008040000 */
[----:B------:R3:W-:Y:S02]  /*0330*/  UTMACCTL.PF [UR4] ;  /* 0x00000000040079b9 */ /* 0x0007e40008040000 */
[----:B---3--:R-:W-:Y:S01]  /*0340*/  NOP ;  /* 0x0000000000007918 */ /* 0x008fe20000000000 */
.L_x_5:
[----:B------:R-:W-:Y:S05]  /*0350*/  BSYNC.RECONVERGENT B0 ;  /* 0x0000000000007941 */ /* 0x000fea0003800200 */
.L_x_4:
[----:B------:R-:W-:Y:S04]  /*0360*/  BSSY.RECONVERGENT B0, `(.L_x_6) ;  /* 0x000000a000007945 */ /* 0x000fe80003800200 */
        /* <DEDUP_REMOVED lines=9> */
.L_x_7:
[----:B------:R-:W-:Y:S05]  /*0400*/  BSYNC.RECONVERGENT B0 ;  /* 0x0000000000007941 */ /* 0x000fea0003800200 */
.L_x_6:
[----:B------:R-:W3:Y:S01]  /*0410*/  LDCU.64 UR4, c[0x0][0x888] ;  /* 0x00011100ff0477ac */ /* 0x000ee20008000a00 */
[----:B------:R-:W-:Y:S02]  /*0420*/  UISETP.EQ.U32.AND UP1, UPT, UR8, URZ, UPT ;  /* 0x000000ff0800728c */ /* 0x000fe4000bf22070 */
[----:B------:R-:W-:Y:S02]  /*0430*/  UPLOP3.LUT UP3, UPT, UPT, UPT, UPT, 0x80, 0x8 ;  /* 0x000000000008789c */ /* 0x000fe40003f6f070 */
[----:B---3--:R-:W-:-:S04]  /*0440*/  UISETP.NE.U32.AND UP0, UPT, UR4, URZ, UPT ;  /* 0x000000ff0400728c */ /* 0x008fc8000bf05070 */
[----:B------:R-:W-:-:S04]  /*0450*/  UISETP.NE.AND.EX UP0, UPT, UR5, URZ, UPT, UP0 ;  /* 0x000000ff0500728c */ /* 0x000fc8000bf05300 */
[----:B------:R-:W-:-:S04]  /*0460*/  UISETP.EQ.OR.EX UP2, UPT, UR9, URZ, !UP0, UP1 ;  /* 0x000000ff0900728c */ /* 0x000fc8000c742710 */
[----:B------:R-:W-:-:S05]  /*0470*/  UP2UR UR60, UPR, URZ, 0x4 ;  /* 0x00000004ff3c7883 */ /* 0x000fca0008000000 */
[----:B------:R-:W-:Y:S07]  /*0480*/  BRA.U !UP2, `(.L_x_8) ;  /* 0x000000010a207547 */ /* 0x000fee000b800000 */
[----:B------:R-:W-:Y:S01]  /*0490*/  UISETP.NE.U32.AND UP1, UPT, UR8, URZ, UPT ;  /* 0x000000ff0800728c */ /* 0x000fe2000bf25070 */
[----:B-----5:R-:W-:Y:S01]  /*04a0*/  FSETP.NEU.AND P0, PT, R71, RZ, PT ;  /* 0x000000ff4700720b */ /* 0x020fe20003f0d000 */
[----:B------:R-:W-:Y:S02]  /*04b0*/  USEL UR4, URZ, 0xffffffff, UP0 ;  /* 0xffffffffff047887 */ /* 0x000fe40008000000 */
[----:B------:R-:W-:-:S10]  /*04c0*/  UISETP.NE.AND.EX UP1, UPT, UR9, URZ, UPT, UP1 ;  /* 0x000000ff0900728c */ /* 0x000fd4000bf25310 */
[----:B------:R-:W-:Y:S01]  /*04d0*/  VOTEU.ANY UP0, P0 ;  /* 0x0000000000ff7886 */ /* 0x000fe20000000100 */
[----:B------:R-:W-:-:S04]  /*04e0*/  @!UP1 USEL UR4, URZ, 0xffffffff, UP0 ;  /* 0xffffffffff049887 */ /* 0x000fc80008000000 */
[----:B------:R-:W-:-:S04]  /*04f0*/  ULOP3.LUT UR4, UR4, 0x1, URZ, 0xc0, !UPT ;  /* 0x0000000104047892 */ /* 0x000fc8000f8ec0ff */
[----:B------:R-:W-:-:S11]  /*0500*/  UISETP.NE.U32.AND UP3, UPT, UR4, 0x1, UPT ;  /* 0x000000010400788c */ /* 0x000fd6000bf65070 */
.L_x_8:
[----:B------:R-:W3:Y:S01]  /*0510*/  SHFL.IDX PT, R0, R142, RZ, 0x1f ;  /* 0x00001fff8e007589 */ /* 0x000ee200000e0000 */
[----:B------:R-:W-:-:S04]  /*0520*/  UISETP.NE.AND UP0, UPT, UR13, 0x2, UPT ;  /* 0x000000020d00788c */ /* 0x000fc8000bf05270 */
[----:B------:R-:W-:Y:S02]  /*0530*/  UISETP.EQ.AND UP1, UPT, UR33, URZ, !UP0 ;  /* 0x000000ff2100728c */ /* 0x000fe4000c722270 */
[----:B------:R-:W-:-:S04]  /*0540*/  USEL UR34, URZ, 0x1, UP0 ;  /* 0x00000001ff227887 */ /* 0x000fc80008000000 */
[----:B------:R-:W-:Y:S02]  /*0550*/  PLOP3.LUT P3, PT, P1, PT, UP1, 0x80, 0x8 ;  /* 0x000000000008781c */ /* 0x000fe40000f6f018 */
[----:B---3--:R-:W-:-:S13]  /*0560*/  ISETP.NE.AND P0, PT, R0, RZ, PT ;  /* 0x000000ff0000720c */ /* 0x008fda0003f05270 */
[----:B------:R-:W-:Y:S05]  /*0570*/  @P0 BRA `(.L_x_9) ;  /* 0x0000000000580947 */ /* 0x000fea0003800000 */
[----:B------:R-:W3:Y:S01]  /*0580*/  S2UR UR5, SR_CgaCtaId ;  /* 0x00000000000579c3 */ /* 0x000ee20000008800 */
[----:B------:R-:W-:Y:S01]  /*0590*/  UMOV UR4, 0x400 ;  /* 0x0000040000047882 */ /* 0x000fe20000000000 */
[----:B------:R-:W-:Y:S01]  /*05a0*/  UMOV UR8, 0x1 ;  /* 0x0000000100087882 */ /* 0x000fe20000000000 */
[----:B------:R-:W-:Y:S01]  /*05b0*/  UMOV UR6, 0x2 ;  /* 0x0000000200067882 */ /* 0x000fe20000000000 */
[----:B------:R-:W-:-:S04]  /*05c0*/  UIADD3 UR8, UPT, UPT, -UR8, 0x100000, URZ ;  /* 0x0010000008087890 */ /* 0x000fc8000fffe1ff */
[----:B------:R-:W-:Y:S02]  /*05d0*/  USHF.L.U32 UR9, UR8, 0xb, URZ ;  /* 0x0000000b08097899 */ /* 0x000fe400080006ff */
[----:B------:R-:W-:Y:S02]  /*05e0*/  USHF.L.U32 UR8, UR8, 0x1, URZ ;  /* 0x0000000108087899 */ /* 0x000fe400080006ff */
[----:B------:R-:W-:-:S04]  /*05f0*/  UIADD3 UR6, UPT, UPT, -UR6, 0x100000, URZ ;  /* 0x0010000006067890 */ /* 0x000fc8000fffe1ff */
[----:B------:R-:W-:Y:S02]  /*0600*/  USHF.L.U32 UR7, UR6, 0xb, URZ ;  /* 0x0000000b06077899 */ /* 0x000fe400080006ff */
[----:B------:R-:W-:Y:S01]  /*0610*/  USHF.L.U32 UR6, UR6, 0x1, URZ ;  /* 0x0000000106067899 */ /* 0x000fe200080006ff */
[----:B------:R-:W-:Y:S01]  /*0620*/  ELECT P0, URZ, PT ;  /* 0x0000000000ff782f */ /* 0x000fe20003800000 */
[----:B---3--:R-:W-:Y:S01]  /*0630*/  ULEA UR4, UR5, UR4, 0x18 ;  /* 0x0000000405047291 */ /* 0x008fe2000f8ec0ff */
[----:B------:R-:W3:Y:S11]  /*0640*/  FENCE.VIEW.ASYNC.S ;  /* 0x00000000000073c6 */ /* 0x000ef60000000000 */
[----:B---3--:R3:W4:Y:S01]  /*0650*/  SYNCS.EXCH.64 URZ, [UR4], UR8 ;  /* 0x0000000804ff75b2 */ /* 0x0087220008000100 */
[----:B------:R3:W1:Y:S01]  /*0660*/  SYNCS.EXCH.64 URZ, [UR4+0x20], UR6 ;  /* 0x0000200604ff75b2 */ /* 0x0006620008000100 */
[----:B------:R3:W1:Y:S01]  /*0670*/  SYNCS.EXCH.64 URZ, [UR4+0x8], UR8 ;  /* 0x0000080804ff75b2 */ /* 0x0006620008000100 */
[----:B------:R3:W1:Y:S01]  /*0680*/  SYNCS.EXCH.64 URZ, [UR4+0x28], UR6 ;  /* 0x0000280604ff75b2 */ /* 0x0006620008000100 */
[----:B------:R3:W1:Y:S01]  /*0690*/  SYNCS.EXCH.64 URZ, [UR4+0x10], UR8 ;  /* 0x0000100804ff75b2 */ /* 0x0006620008000100 */
[----:B------:R3:W1:Y:S01]  /*06a0*/  SYNCS.EXCH.64 URZ, [UR4+0x30], UR6 ;  /* 0x0000300604ff75b2 */ /* 0x0006620008000100 */
[----:B------:R3:W1:Y:S01]  /*06b0*/  SYNCS.EXCH.64 URZ, [UR4+0x18], UR8 ;  /* 0x0000180804ff75b2 */ /* 0x0006620008000100 */
[----:B------:R3:W1:Y:S01]  /*06c0*/  SYNCS.EXCH.64 URZ, [UR4+0x38], UR6 ;  /* 0x0000380604ff75b2 */ /* 0x0006620008000100 */
[----:B------:R-:W-:Y:S01]  /*06d0*/  NOP ;  /* 0x0000000000007918 */ /* 0x000fe20000000000 */
.L_x_9:
[----:B------:R-:W2:Y:S01]  /*06e0*/  SHFL.IDX PT, R0, R142, RZ, 0x1f ;  /* 0x00001fff8e007589 */ /* 0x000ea200000e0000 */
[----:B------:R-:W-:Y:S01]  /*06f0*/  NOP ;  /* 0x0000000000007918 */ /* 0x000fe20000000000 */
[----:B--2---:R-:W-:-:S13]  /*0700*/  ISETP.NE.AND P0, PT, R0, 0x1, PT ;  /* 0x000000010000780c */ /* 0x004fda0003f05270 */
[----:B------:R-:W-:Y:S05]  /*0710*/  @P0 BRA `(.L_x_10) ;  /* 0x0000000000400947 */ /* 0x000fea0003800000 */
[----:B------:R-:W2:Y:S01]  /*0720*/  S2UR UR5, SR_CgaCtaId ;  /* 0x00000000000579c3 */ /* 0x000ea20000008800 */
[----:B---3--:R-:W-:Y:S01]  /*0730*/  UMOV UR4, 0x400 ;  /* 0x0000040000047882 */ /* 0x008fe20000000000 */
        /* <DEDUP_REMOVED lines=9> */
[----:B--2---:R-:W-:Y:S01]  /*07d0*/  ULEA UR4, UR5, UR4, 0x18 ;  /* 0x0000000405047291 */ /* 0x004fe2000f8ec0ff */
[----:B------:R-:W2:Y:S11]  /*07e0*/  FENCE.VIEW.ASYNC.S ;  /* 0x00000000000073c6 */ /* 0x000eb60000000000 */
[----:B--2---:R2:W3:Y:S01]  /*07f0*/  SYNCS.EXCH.64 URZ, [UR4+0x40], UR8 ;  /* 0x0000400804ff75b2 */ /* 0x0044e20008000100 */
[----:B------:R2:W1:Y:S01]  /*0800*/  SYNCS.EXCH.64 URZ, [UR4+0x48], UR6 ;  /* 0x0000480604ff75b2 */ /* 0x0004620008000100 */
[----:B------:R-:W-:Y:S01]  /*0810*/  NOP ;  /* 0x0000000000007918 */ /* 0x000fe20000000000 */
.L_x_10:
[----:B------:R-:W4:Y:S01]  /*0820*/  SHFL.IDX PT, R0, R142, RZ, 0x1f ;  /* 0x00001fff8e007589 */ /* 0x000f2200000e0000 */
[----:B------:R-:W-:Y:S01]  /*0830*/  NOP ;  /* 0x0000000000007918 */ /* 0x000fe20000000000 */
[----:B----4-:R-:W-:-:S13]  /*0840*/  ISETP.NE.AND P0, PT, R0, 0x3, PT ;  /* 0x000000030000780c */ /* 0x010fda0003f05270 */
[----:B------:R-:W-:Y:S05]  /*0850*/  @P0 BRA `(.L_x_11) ;  /* 0x0000000000300947 */ /* 0x000fea0003800000 */
[----:B------:R-:W4:Y:S01]  /*0860*/  S2UR UR5, SR_CgaCtaId ;  /* 0x00000000000579c3 */ /* 0x000f220000008800 */
[----:B--23--:R-:W-:Y:S01]  /*0870*/  UMOV UR6, 0x400 ;  /* 0x0000040000067882 */ /* 0x00cfe20000000000 */
[----:B------:R-:W-:Y:S01]  /*0880*/  UMOV UR4, 0x20 ;  /* 0x0000002000047882 */ /* 0x000fe20000000000 */
[----:B------:R-:W-:Y:S01]  /*0890*/  ELECT P0, URZ, PT ;  /* 0x0000000000ff782f */ /* 0x000fe20003800000 */
[----:B----4-:R-:W-:Y:S02]  /*08a0*/  ULEA UR6, UR5, UR6, 0x18 ;  /* 0x0000000605067291 */ /* 0x010fe4000f8ec0ff */
[----:B------:R-:W-:-:S04]  /*08b0*/  UIADD3 UR4, UPT, UPT, -UR4, 0x100000, URZ ;  /* 0x0010000004047890 */ /* 0x000fc8000fffe1ff */
[----:B------:R-:W-:Y:S02]  /*08c0*/  USHF.L.U32 UR5, UR4, 0xb, URZ ;  /* 0x0000000b04057899 */ /* 0x000fe400080006ff */
[----:B------:R-:W-:Y:S01]  /*08d0*/  USHF.L.U32 UR4, UR4, 0x1, URZ ;  /* 0x0000000104047899 */ /* 0x000fe200080006ff */
[----:B------:R-:W2:Y:S11]  /*08e0*/  FENCE.VIEW.ASYNC.S ;  /* 0x00000000000073c6 */ /* 0x000eb60000000000 */
[----:B--2---:R4:W2:Y:S01]  /*08f0*/  SYNCS.EXCH.64 URZ, [UR6+0x50], UR4 ;  /* 0x0000500406ff75b2 */ /* 0x0048a20008000100 */
[----:B------:R4:W3:Y:S02]  /*0900*/  SYNCS.EXCH.64 URZ, [UR6+0x58], UR4 ;  /* 0x0000580406ff75b2 */ /* 0x0008e40008000100 */
[----:B----4-:R-:W-:Y:S01]  /*0910*/  NOP ;  /* 0x0000000000007918 */ /* 0x010fe20000000000 */
.L_x_11:
[----:B------:R-:W4:Y:S01]  /*0920*/  SHFL.IDX PT, R0, R142, RZ, 0x1f ;  /* 0x00001fff8e007589 */ /* 0x000f2200000e0000 */
[----:B------:R-:W-:Y:S01]  /*0930*/  NOP ;  /* 0x0000000000007918 */ /* 0x000fe20000000000 */
[----:B----4-:R-:W-:-:S13]  /*0940*/  ISETP.NE.AND P0, PT, R0, 0x4, PT ;  /* 0x000000040000780c */ /* 0x010fda0003f05270 */
[----:B------:R-:W-:Y:S05]  /*0950*/  @P0 BRA `(.L_x_12) ;  /* 0x00000000004c0947 */ /* 0x000fea0003800000 */
[----:B------:R-:W4:Y:S01]  /*0960*/  S2UR UR5, SR_CgaCtaId ;  /* 0x00000000000579c3 */ /* 0x000f220000008800 */
[----:B--23--:R-:W-:Y:S01]  /*0970*/  UMOV UR4, 0x3a0 ;  /* 0x000003a000047882 */ /* 0x00cfe20000000000 */
[----:B------:R-:W-:Y:S01]  /*0980*/  UMOV UR6, 0x400 ;  /* 0x0000040000067882 */ /* 0x000fe20000000000 */
[----:B------:R-:W-:Y:S01]  /*0990*/  USEL UR4, UR4, 0x320, UP3 ;  /* 0x0000032004047887 */ /* 0x000fe20009800000 */
[----:B------:R-:W-:Y:S01]  /*09a0*/  UMOV UR8, 0x1 ;  /* 0x0000000100087882 */ /* 0x000fe20000000000 */
[----:B------:R-:W-:Y:S01]  /*09b0*/  ELECT P0, URZ, PT ;  /* 0x0000000000ff782f */ /* 0x000fe20003800000 */
[----:B------:R-:W-:-:S04]  /*09c0*/  UIADD3 UR8, UPT, UPT, -UR8, 0x100000, URZ ;  /* 0x0010000008087890 */ /* 0x000fc8000fffe1ff */
[----:B------:R-:W-:Y:S02]  /*09d0*/  USHF.L.U32 UR9, UR8, 0xb, URZ ;  /* 0x0000000b08097899 */ /* 0x000fe400080006ff */
[----:B------:R-:W-:Y:S02]  /*09e0*/  USHF.L.U32 UR8, UR8, 0x1, URZ ;  /* 0x0000000108087899 */ /* 0x000fe400080006ff */
[----:B----4-:R-:W-:Y:S02]  /*09f0*/  ULEA UR6, UR5, UR6, 0x18 ;  /* 0x0000000605067291 */ /* 0x010fe4000f8ec0ff */
[----:B------:R-:W-:-:S04]  /*0a00*/  UIADD3 UR4, UPT, UPT, -UR4, 0x100000, URZ ;  /* 0x0010000004047890 */ /* 0x000fc8000fffe1ff */
[----:B------:R-:W-:Y:S02]  /*0a10*/  USHF.L.U32 UR5, UR4, 0xb, URZ ;  /* 0x0000000b04057899 */ /* 0x000fe400080006ff */
[----:B------:R-:W-:Y:S01]  /*0a20*/  USHF.L.U32 UR4, UR4, 0x1, URZ ;  /* 0x0000000104047899 */ /* 0x000fe200080006ff */
[----:B------:R-:W2:Y:S03]  /*0a30*/  FENCE.VIEW.ASYNC.S ;  /* 0x00000000000073c6 */ /* 0x000ea60000000000 */
[----:B--2---:R4:W2:Y:S08]  /*0a40*/  SYNCS.EXCH.64 URZ, [UR6+0x60], UR8 ;  /* 0x0000600806ff75b2 */ /* 0x0048b00008000100 */
[----:B------:R4:W3:Y:S01]  /*0a50*/  SYNCS.EXCH.64 URZ, [UR6+0x70], UR4 ;  /* 0x0000700406ff75b2 */ /* 0x0008e20008000100 */
[----:B------:R4:W1:Y:S01]  /*0a60*/  SYNCS.EXCH.64 URZ, [UR6+0x68], UR8 ;  /* 0x0000680806ff75b2 */ /* 0x0008620008000100 */
[----:B------:R4:W1:Y:S02]  /*0a70*/  SYNCS.EXCH.64 URZ, [UR6+0x78], UR4 ;  /* 0x0000780406ff75b2 */ /* 0x0008640008000100 */
[----:B----4-:R-:W-:Y:S01]  /*0a80*/  NOP ;  /* 0x0000000000007918 */ /* 0x010fe20000000000 */
.L_x_12:
[----:B------:R-:W4:Y:S01]  /*0a90*/  SHFL.IDX PT, R0, R142, RZ, 0x1f ;  /* 0x00001fff8e007589 */ /* 0x000f2200000e0000 */
[----:B------:R-:W-:Y:S01]  /*0aa0*/  NOP ;  /* 0x0000000000007918 */ /* 0x000fe20000000000 */
[----:B----4-:R-:W-:-:S13]  /*0ab0*/  ISETP.NE.AND P0, PT, R0, 0x5, PT ;  /* 0x000000050000780c */ /* 0x010fda0003f05270 */
[----:B------:R-:W-:Y:S05]  /*0ac0*/  @P0 BRA `(.L_x_13) ;  /* 0x0000000000580947 */ /* 0x000fea0003800000 */
[----:B------:R-:W4:Y:S01]  /*0ad0*/  S2UR UR5, SR_CgaCtaId ;  /* 0x00000000000579c3 */ /* 0x000f220000008800 */
[----:B--23--:R-:W-:Y:S01]  /*0ae0*/  UMOV UR4, 0x400 ;  /* 0x0000040000047882 */ /* 0x00cfe20000000000 */
        /* <DEDUP_REMOVED lines=9> */
[----:B----4-:R-:W-:Y:S01]  /*0b80*/  ULEA UR4, UR5, UR4, 0x18 ;  /* 0x0000000405047291 */ /* 0x010fe2000f8ec0ff */
[----:B------:R-:W2:Y:S11]  /*0b90*/  FENCE.VIEW.ASYNC.S ;  /* 0x00000000000073c6 */ /* 0x000eb60000000000 */
[----:B--2---:R4:W2:Y:S01]  /*0ba0*/  SYNCS.EXCH.64 URZ, [UR4+0x80], UR6 ;  /* 0x0000800604ff75b2 */ /* 0x0048a20008000100 */
[----:B------:R4:W3:Y:S01]  /*0bb0*/  SYNCS.EXCH.64 URZ, [UR4+0xa0], UR8 ;  /* 0x0000a00804ff75b2 */ /* 0x0008e20008000100 */
[----:B------:R4:W1:Y:S01]  /*0bc0*/  SYNCS.EXCH.64 URZ, [UR4+0x88], UR6 ;  /* 0x0000880604ff75b2 */ /* 0x0008620008000100 */
[----:B------:R4:W1:Y:S01]  /*0bd0*/  SYNCS.EXCH.64 URZ, [UR4+0xa8], UR8 ;  /* 0x0000a80804ff75b2 */ /* 0x0008620008000100 */
[----:B------:R4:W1:Y:S01]  /*0be0*/  SYNCS.EXCH.64 URZ, [UR4+0x90], UR6 ;  /* 0x0000900604ff75b2 */ /* 0x0008620008000100 */
[----:B------:R4:W1:Y:S01]  /*0bf0*/  SYNCS.EXCH.64 URZ, [UR4+0xb0], UR8 ;  /* 0x0000b00804ff75b2 */ /* 0x0008620008000100 */
[----:B------:R4:W1:Y:S01]  /*0c00*/  SYNCS.EXCH.64 URZ, [UR4+0x98], UR6 ;  /* 0x0000980604ff75b2 */ /* 0x0008620008000100 */
[----:B------:R4:W1:Y:S02]  /*0c10*/  SYNCS.EXCH.64 URZ, [UR4+0xb8], UR8 ;  /* 0x0000b80804ff75b2 */ /* 0x0008640008000100 */
[----:B----4-:R-:W-:Y:S01]  /*0c20*/  NOP ;  /* 0x0000000000007918 */ /* 0x010fe20000000000 */
.L_x_13:
[----:B------:R-:W4:Y:S01]  /*0c30*/  SHFL.IDX PT, R0, R142, RZ, 0x1f ;  /* 0x00001fff8e007589 */ /* 0x000f2200000e0000 */
[----:B------:R-:W-:Y:S01]  /*0c40*/  ISETP.NE.OR P1, PT, RZ, UR13, !P1 ;  /* 0x0000000dff007c0c */ /* 0x000fe2000cf25670 */
[----:B------:R-:W-:Y:S01]  /*0c50*/  NOP ;  /* 0x0000000000007918 */ /* 0x000fe20000000000 */
[----:B----4-:R-:W-:-:S13]  /*0c60*/  ISETP.NE.AND P0, PT, R0, 0x3, PT ;  /* 0x000000030000780c */ /* 0x010fda0003f05270 */
[----:B------:R-:W-:Y:S05]  /*0c70*/  @P0 BRA `(.L_x_14) ;  /* 0x0000000000380947 */ /* 0x000fea0003800000 */
[----:B------:R-:W4:Y:S01]  /*0c80*/  S2UR UR5, SR_CgaCtaId ;  /* 0x00000000000579c3 */ /* 0x000f220000008800 */
[----:B--23--:R-:W-:Y:S01]  /*0c90*/  UMOV UR4, 0x400 ;  /* 0x0000040000047882 */ /* 0x00cfe20000000000 */
[----:B------:R-:W-:Y:S01]  /*0ca0*/  UMOV UR6, 0x20 ;  /* 0x0000002000067882 */ /* 0x000fe20000000000 */
[----:B------:R-:W-:Y:S01]  /*0cb0*/  ELECT P0, URZ, PT ;  /* 0x0000000000ff782f */ /* 0x000fe20003800000 */
[----:B------:R-:W-:-:S04]  /*0cc0*/  UIADD3 UR6, UPT, UPT, -UR6, 0x100000, URZ ;  /* 0x0010000006067890 */ /* 0x000fc8000fffe1ff */
[----:B------:R-:W-:Y:S02]  /*0cd0*/  USHF.L.U32 UR7, UR6, 0xb, URZ ;  /* 0x0000000b06077899 */ /* 0x000fe400080006ff */
[----:B------:R-:W-:Y:S02]  /*0ce0*/  USHF.L.U32 UR6, UR6, 0x1, URZ ;  /* 0x0000000106067899 */ /* 0x000fe400080006ff */
[----:B----4-:R-:W-:Y:S01]  /*0cf0*/  ULEA UR4, UR5, UR4, 0x18 ;  /* 0x0000000405047291 */ /* 0x010fe2000f8ec0ff */
[----:B------:R-:W2:Y:S11]  /*0d00*/  FENCE.VIEW.ASYNC.S ;  /* 0x00000000000073c6 */ /* 0x000eb60000000000 */
[----:B--2---:R4:W2:Y:S01]  /*0d10*/  SYNCS.EXCH.64 URZ, [UR4+0xc0], UR6 ;  /* 0x0000c00604ff75b2 */ /* 0x0048a20008000100 */
[----:B------:R4:W3:Y:S01]  /*0d20*/  SYNCS.EXCH.64 URZ, [UR4+0xd0], UR6 ;  /* 0x0000d00604ff75b2 */ /* 0x0008e20008000100 */
[----:B------:R4:W1:Y:S01]  /*0d30*/  SYNCS.EXCH.64 URZ, [UR4+0xc8], UR6 ;  /* 0x0000c80604ff75b2 */ /* 0x0008620008000100 */
[----:B------:R4:W1:Y:S02]  /*0d40*/  SYNCS.EXCH.64 URZ, [UR4+0xd8], UR6 ;  /* 0x0000d80604ff75b2 */ /* 0x0008640008000100 */
[----:B----4-:R-:W-:Y:S01]  /*0d50*/  NOP ;  /* 0x0000000000007918 */ /* 0x010fe20000000000 */
.L_x_14:
[----:B--23--:R-:W2:Y:S01]  /*0d60*/  S2UR UR7, SR_CgaCtaId ;  /* 0x00000000000779c3 */ /* 0x00cea20000008800 */
[----:B------:R-:W-:Y:S01]  /*0d70*/  VOTEU.ALL UP0, P1 ;  /* 0x0000000000ff7886 */ /* 0x000fe20000800000 */
[----:B------:R-:W-:Y:S01]  /*0d80*/  UMOV UR4, 0x20 ;  /* 0x0000002000047882 */ /* 0x000fe20000000000 */
[----:B------:R-:W-:Y:S01]  /*0d90*/  NOP ;  /* 0x0000000000007918 */ /* 0x000fe20000000000 */
[----:B------:R-:W-:Y:S01]  /*0da0*/  LOP3.LUT R0, R131, 0x1f, RZ, 0xc0, !PT ;  /* 0x0000001f83007812 */ /* 0x000fe200078ec0ff */
[----:B------:R-:W-:Y:S01]  /*0db0*/  UISETP.NE.AND UP4, UPT, UR13, URZ, UPT ;  /* 0x000000ff0d00728c */ /* 0x000fe2000bf85270 */
[----:B------:R-:W-:Y:S01]  /*0dc0*/  @!UP0 UMOV UR6, 0x400 ;  /* 0x0000040000068882 */ /* 0x000fe20000000000 */
[----:B------:R-:W-:-:S04]  /*0dd0*/  @!UP0 UIADD3 UR4, UPT, UPT, -UR4, 0x100000, URZ ;  /* 0x0010000004048890 */ /* 0x000fc8000fffe1ff */
[----:B------:R-:W-:Y:S02]  /*0de0*/  @!UP0 USHF.L.U32 UR5, UR4, 0xb, URZ ;  /* 0x0000000b04058899 */ /* 0x000fe400080006ff */
[----:B------:R-:W-:Y:S02]  /*0df0*/  @!UP0 USHF.L.U32 UR4, UR4, 0x1, URZ ;  /* 0x0000000104048899 */ /* 0x000fe400080006ff */
[----:B--2---:R-:W-:Y:S01]  /*0e00*/  @!UP0 ULEA UR6, UR7, UR6, 0x18 ;  /* 0x0000000607068291 */ /* 0x004fe2000f8ec0ff */
[----:B------:R-:W2:Y:S01]  /*0e10*/  LDCU UR7, c[0x0][0x36c] ;  /* 0x00006d80ff0777ac */ /* 0x000ea20008000800 */
[----:B------:R-:W-:Y:S01]  /*0e20*/  VOTEU.ALL UP0, P1 ;  /* 0x0000000000ff7886 */ /* 0x000fe20000800000 */
[----:B------:R-:W3:Y:S09]  /*0e30*/  FENCE.VIEW.ASYNC.S ;  /* 0x00000000000073c6 */ /* 0x000ef20000000000 */
[----:B---3--:R3:W4:Y:S01]  /*0e40*/  @!UP0 SYNCS.EXCH.64 URZ, [UR6+0xe0], UR4 ;  /* 0x0000e00406ff85b2 */ /* 0x0087220008000100 */
[----:B--2---:R-:W-:-:S09]  /*0e50*/  UISETP.EQ.U32.AND UP5, UPT, UR7, 0x1, UPT ;  /* 0x000000010700788c */ /* 0x004fd2000bfa2070 */
[----:B---3--:R-:W-:Y:S05]  /*0e60*/  BRA.U !UP5, `(.L_x_15) ;  /* 0x000000010d087547 */ /* 0x008fea000b800000 */
[----:B-1--4-:R-:W-:Y:S01]  /*0e70*/  UCGABAR_ARV ;  /* 0x00000000000079c7 */ /* 0x012fe20008000000 */
[----:B------:R-:W-:Y:S05]  /*0e80*/  BRA `(.L_x_16) ;  /* 0x0000000000047947 */ /* 0x000fea0003800000 */
.L_x_15:
[----:B-1--4-:R-:W-:Y:S01]  /*0e90*/  NOP ;  /* 0x0000000000007918 */ /* 0x012fe20000000000 */
.L_x_16:
[----:B------:R-:W1:Y:S01]  /*0ea0*/  S2UR UR19, SR_CTAID.X ;  /* 0x00000000001379c3 */ /* 0x000e620000002500 */
[----:B------:R-:W-:-:S05]  /*0eb0*/  CS2R.32 R3, SR_CgaSize ;  /* 0x0000000000037805 */ /* 0x000fca0000008a00 */
[----:B------:R-:W-:-:S05]  /*0ec0*/  IMAD R3, R3, -0xa0, RZ ;  /* 0xffffff6003037824 */ /* 0x000fca00078e02ff */
[----:B------:R-:W-:-:S14]  /*0ed0*/  R2UR UR5, R3 ;  /* 0x00000000030572ca */ /* 0x000fdc00000e0000 */
[----:B------:R-:W2:Y:S01]  /*0ee0*/  LDCU UR5, c[0x0][UR5+0x2b0] ;  /* 0x00005600050577ac */ /* 0x000ea20008000800 */
[----:B------:R-:W-:-:S05]  /*0ef0*/  CS2R.32 R3, SR_CgaSize ;  /* 0x0000000000037805 */ /* 0x000fca0000008a00 */
[----:B------:R-:W-:-:S05]  /*0f00*/  IMAD R3, R3, -0xa0, RZ ;  /* 0xffffff6003037824 */ /* 0x000fca00078e02ff */
[----:B------:R-:W-:-:S14]  /*0f10*/  R2UR UR4, R3 ;  /* 0x00000000030472ca */ /* 0x000fdc00000e0000 */
[----:B------:R-:W3:Y:S01]  /*0f20*/  LDCU UR4, c[0x0][UR4+0x2b4] ;  /* 0x00005680040477ac */ /* 0x000ee20008000800 */
[----:B------:R-:W4:Y:S01]  /*0f30*/  S2UR UR7, SR_CTAID.Y ;  /* 0x00000000000779c3 */ /* 0x000f220000002600 */
[----:B------:R-:W3:Y:S01]  /*0f40*/  LDCU UR18, c[0x0][0xb24] ;  /* 0x00016480ff1277ac */ /* 0x000ee20008000800 */
[----:B------:R-:W-:-:S05]  /*0f50*/  CS2R.32 R3, SR_CgaSize ;  /* 0x0000000000037805 */ /* 0x000fca0000008a00 */
[----:B------:R-:W-:-:S05]  /*0f60*/  IMAD R3, R3, -0xa0, RZ ;  /* 0xffffff6003037824 */ /* 0x000fca00078e02ff */
[----:B------:R-:W-:-:S14]  /*0f70*/  R2UR UR58, R3 ;  /* 0x00000000033a72ca */ /* 0x000fdc00000e0000 */
[----:B------:R-:W3:Y:S01]  /*0f80*/  LDCU UR58, c[0x0][UR58+0x2a0] ;  /* 0x000054003a3a77ac */ /* 0x000ee20008000800 */
[----:B------:R-:W3:Y:S01]  /*0f90*/  S2UR UR8, SR_CgaCtaId ;  /* 0x00000000000879c3 */ /* 0x000ee20000008800 */
[----:B------:R-:W-:-:S05]  /*0fa0*/  CS2R.32 R3, SR_CgaSize ;  /* 0x0000000000037805 */ /* 0x000fca0000008a00 */
[----:B------:R-:W-:-:S05]  /*0fb0*/  IMAD R3, R3, -0xa0, RZ ;  /* 0xffffff6003037824 */ /* 0x000fca00078e02ff */
[----:B------:R-:W-:-:S14]  /*0fc0*/  R2UR UR55, R3 ;  /* 0x00000000033772ca */ /* 0x000fdc00000e0000 */
[----:B------:R-:W3:Y:S01]  /*0fd0*/  LDCU UR55, c[0x0][UR55+0x2a4] ;  /* 0x00005480373777ac */ /* 0x000ee20008000800 */
[----:B------:R-:W-:Y:S01]  /*0fe0*/  UISETP.GT.U32.AND UP0, UPT, UR33, 0xffff, UPT ;  /* 0x0000ffff2100788c */ /* 0x000fe2000bf04070 */
[----:B------:R-:W-:Y:S01]  /*0ff0*/  UMOV UR27, 0x5 ;  /* 0x00000005001b7882 */ /* 0x000fe20000000000 */
[----:B-1----:R-:W-:Y:S01]  /*1000*/  I2FP.F32.U32 R3, UR19 ;  /* 0x0000001300037c45 */ /* 0x002fe20008201000 */
[----:B------:R-:W1:Y:S01]  /*1010*/  S2UR UR36, SR_CTAID.Z ;  /* 0x00000000002479c3 */ /* 0x000e620000002700 */
[----:B------:R-:W1:Y:S03]  /*1020*/  LDCU UR40, c[0x0][0xb24] ;  /* 0x00016480ff2877ac */ /* 0x000e660008000800 */
[----:B--2---:R-:W-:Y:S01]  /*1030*/  FMUL R3, R3, UR5 ;  /* 0x0000000503037c20 */ /* 0x004fe20008400000 */
[----:B------:R-:W-:Y:S01]  /*1040*/  USEL UR5, UR33, 0xffff, !UP0 ;  /* 0x0000ffff21057887 */ /* 0x000fe2000c000000 */
[----:B----4-:R-:W-:Y:S01]  /*1050*/  I2FP.F32.U32 R2, UR7 ;  /* 0x0000000700027c45 */ /* 0x010fe20008201000 */
[----:B------:R-:W2:Y:S03]  /*1060*/  LDCU UR26, c[0x0][0xb30] ;  /* 0x00016600ff1a77ac */ /* 0x000ea60008000800 */
[----:B------:R-:W4:Y:S01]  /*1070*/  F2I.U32.TRUNC.NTZ R3, R3 ;  /* 0x0000000300037305 */ /* 0x000f22000020f000 */
[----:B---3--:R-:W-:Y:S01]  /*1080*/  FMUL R2, R2, UR4 ;  /* 0x0000000402027c20 */ /* 0x008fe20008400000 */
[----:B------:R-:W-:-:S02]  /*1090*/  ULOP3.LUT UR24, UR5, 0xffff, URZ, 0xc0, !UPT ;  /* 0x0000ffff05187892 */ /* 0x000fc4000f8ec0ff */
[----:B------:R-:W-:Y:S02]  /*10a0*/  USHF.L.U32 UR28, UR8, 0xb, URZ ;  /* 0x0000000b081c7899 */ /* 0x000fe400080006ff */
[----:B------:R-:W-:Y:S02]  /*10b0*/  UISETP.GE.AND UP2, UPT, UR18, 0x1, UPT ;  /* 0x000000011200788c */ /* 0x000fe4000bf46270 */
[----:B------:R-:W3:Y:S01]  /*10c0*/  F2I.U32.TRUNC.NTZ R2, R2 ;  /* 0x0000000200027305 */ /* 0x000ee2000020f000 */
[----:B------:R-:W-:Y:S01]  /*10d0*/  UMOV UR45, UR7 ;  /* 0x00000007002d7c82 */ /* 0x000fe20008000000 */
[----:B------:R-:W-:Y:S01]  /*10e0*/  UMOV UR46, UR19 ;  /* 0x00000013002e7c82 */ /* 0x000fe20008000000 */
[----:B----4-:R-:W-:Y:S02]  /*10f0*/  R2UR UR4, R3 ;  /* 0x00000000030472ca */ /* 0x010fe400000e0000 */
[----:B------:R-:W-:Y:S02]  /*1100*/  PRMT R3, RZ, 0x7610, R3 ;  /* 0x00007610ff037816 */ /* 0x000fe40000000003 */
[----:B---3--:R-:W-:-:S02]  /*1110*/  R2UR UR6, R2 ;  /* 0x00000000020672ca */ /* 0x008fc400000e0000 */
[----:B------:R-:W-:-:S07]  /*1120*/  PRMT R2, RZ, 0x7610, R2 ;  /* 0x00007610ff027816 */ /* 0x000fce0000000002 */
[----:B------:R-:W-:-:S04]  /*1130*/  UIADD3 UR5, UPT, UPT, -UR4, URZ, URZ ;  /* 0x000000ff04057290 */ /* 0x000fc8000fffe1ff */
[----:B------:R-:W-:Y:S02]  /*1140*/  UIMAD UR58, UR58, UR5, UR19 ;  /* 0x000000053a3a72a4 */ /* 0x000fe4000f8e0213 */
[----:B------:R-:W-:-:S04]  /*1150*/  UIADD3 UR4, UPT, UPT, -UR6, URZ, URZ ;  /* 0x000000ff06047290 */ /* 0x000fc8000fffe1ff */
[----:B------:R-:W-:Y:S01]  /*1160*/  UIMAD UR55, UR55, UR4, UR7 ;  /* 0x00000004373772a4 */ /* 0x000fe2000f8e0207 */
[----:B-12---:R-:W-:Y:S11]  /*1170*/  BRA.U UP4, `(.L_x_17) ;  /* 0x00000001043c7547 */ /* 0x006ff6000b800000 */
[----:B------:R-:W-:Y:S02]  /*1180*/  UISETP.GT.U32.AND UP0, UPT, UR58, 0x1, UPT ;  /* 0x000000013a00788c */ /* 0x000fe4000bf04070 */
[----:B------:R-:W-:Y:S02]  /*1190*/  ULOP3.LUT UR4, UR58, 0xfffffffe, URZ, 0xc0, !UPT ;  /* 0xfffffffe3a047892 */ /* 0x000fe4000f8ec0ff */
[----:B------:R-:W-:Y:S02]  /*11a0*/  UISETP.NE.AND UP1, UPT, UR55, URZ, UP0 ;  /* 0x000000ff3700728c */ /* 0x000fe40008725270 */
[----:B------:R-:W-:Y:S02]  /*11b0*/  UISETP.NE.AND UP0, UPT, UR55, 0x1, UP0 ;  /* 0x000000013700788c */ /* 0x000fe40008705270 */
[----:B------:R-:W-:Y:S02]  /*11c0*/  USEL UR7, URZ, 0x1, UP1 ;  /* 0x00000001ff077887 */ /* 0x000fe40008800000 */
[----:B------:R-:W-:-:S02]  /*11d0*/  USEL UR6, URZ, 0x4, UP0 ;  /* 0x00000004ff067887 */ /* 0x000fc40008000000 */
[----:B------:R-:W-:Y:S02]  /*11e0*/  USEL UR5, URZ, 0x2, UP1 ;  /* 0x00000002ff057887 */ /* 0x000fe40008800000 */
[----:B------:R-:W-:Y:S02]  /*11f0*/  ULEA UR4, UR55, UR4, 0x1 ;  /* 0x0000000437047291 */ /* 0x000fe4000f8e08ff */
[----:B------:R-:W-:Y:S02]  /*1200*/  USEL UR8, URZ, 0x8, UP0 ;  /* 0x00000008ff087887 */ /* 0x000fe40008000000 */
[----:B------:R-:W-:-:S03]  /*1210*/  UIADD3 UR5, UPT, UPT, UR5, UR6, UR7 ;  /* 0x0000000605057290 */ /* 0x000fc6000fffe007 */
[----:B------:R-:W-:Y:S01]  /*1220*/  UMOV UR6, 0x3 ;  /* 0x0000000300067882 */ /* 0x000fe20000000000 */
[----:B------:R-:W-:Y:S02]  /*1230*/  UIADD3 UR5, UPT, UPT, UR5, UR8, URZ ;  /* 0x0000000805057290 */ /* 0x000fe4000fffe0ff */
[----:B------:R-:W-:-:S04]  /*1240*/  USHF.L.U32 UR4, UR6, UR4, URZ ;  /* 0x0000000406047299 */ /* 0x000fc800080006ff */
[----:B------:R-:W-:Y:S02]  /*1250*/  MOV R3, UR5 ;  /* 0x0000000500037c02 */ /* 0x000fe40008000f00 */
[----:B------:R-:W-:Y:S02]  /*1260*/  MOV R2, UR4 ;  /* 0x0000000400027c02 */ /* 0x000fe40008000f00 */
.L_x_17:
[----:B------:R-:W-:Y:S05]  /*1270*/  BRA.U !UP2, `(.L_x_18) ;  /* 0x000000010ad07547 */ /* 0x000fea000b800000 */
[----:B------:R-:W1:Y:S01]  /*1280*/  LDCU.128 UR20, c[0x0][0xb10] ;  /* 0x00016200ff1477ac */ /* 0x000e620008000c00 */
[----:B------:R-:W2:Y:S01]  /*1290*/  LDCU UR12, c[0x0][0x370] ;  /* 0x00006e00ff0c77ac */ /* 0x000ea20008000800 */
[----:B------:R-:W3:Y:S01]  /*12a0*/  LDCU UR5, c[0x0][0x374] ;  /* 0x00006e80ff0577ac */ /* 0x000ee20008000800 */
[----:B------:R-:W4:Y:S01]  /*12b0*/  LDCU UR25, c[0x0][0xb0c] ;  /* 0x00016180ff1977ac */ /* 0x000f220008000800 */
[----:B------:R-:W4:Y:S01]  /*12c0*/  LDCU UR4, c[0x0][0xb20] ;  /* 0x00016400ff0477ac */ /* 0x000f220008000800 */
[----:B------:R-:W4:Y:S01]  /*12d0*/  LDCU.64 UR16, c[0x0][0xb28] ;  /* 0x00016500ff1077ac */ /* 0x000f220008000a00 */
[----:B-1----:R-:W-:Y:S02]  /*12e0*/  UISETP.NE.AND UP0, UPT, UR22, 0x1, UPT ;  /* 0x000000011600788c */ /* 0x002fe4000bf05270 */
[----:B---3--:R-:W-:Y:S02]  /*12f0*/  UIMAD.WIDE.U32 UR6, UR5, UR23, URZ ;  /* 0x00000017050672a5 */ /* 0x008fe4000f8e00ff */
[----:B--2---:R-:W-:-:S02]  /*1300*/  UIMAD.WIDE.U32 UR8, UR12, UR20, URZ ;  /* 0x000000140c0872a5 */ /* 0x004fc4000f8e00ff */
[----:B----4-:R-:W-:Y:S02]  /*1310*/  UISETP.NE.AND UP1, UPT, UR25, 0x1, UPT ;  /* 0x000000011900788c */ /* 0x010fe4000bf25270 */
[----:B------:R-:W-:Y:S01]  /*1320*/  UISETP.NE.AND UP2, UPT, UR18, 0x1, UPT ;  /* 0x000000011200788c */ /* 0x000fe2000bf45270 */
[----:B------:R-:W-:Y:S02]  /*1330*/  UMOV UR6, UR7 ;  /* 0x0000000700067c82 */ /* 0x000fe40008000000 */
[----:B------:R-:W-:Y:S01]  /*1340*/  UMOV UR8, UR9 ;  /* 0x0000000900087c82 */ /* 0x000fe20008000000 */
[----:B------:R-:W-:Y:S02]  /*1350*/  @UP0 USHF.R.U32.HI UR5, URZ, UR4, UR6 ;  /* 0x00000004ff050299 */ /* 0x000fe40008011606 */
[----:B------:R-:W-:Y:S02]  /*1360*/  UIMAD.WIDE.U32 UR14, UR45, UR23, URZ ;  /* 0x000000172d0e72a5 */ /* 0x000fe4000f8e00ff */
[----:B------:R-:W-:-:S02]  /*1370*/  UIMAD.WIDE.U32 UR6, UR5, UR16, URZ ;  /* 0x00000010050672a5 */ /* 0x000fc4000f8e00ff */
[----:B------:R-:W-:Y:S02]  /*1380*/  @UP1 USHF.R.U32.HI UR12, URZ, UR21, UR8 ;  /* 0x00000015ff0c1299 */ /* 0x000fe40008011608 */
[----:B------:R-:W-:Y:S02]  /*1390*/  UIMAD.WIDE.U32 UR10, UR19, UR20, URZ ;  /* 0x00000014130a72a5 */ /* 0x000fe4000f8e00ff */
[----:B------:R-:W-:Y:S01]  /*13a0*/  UIMAD.WIDE.U32 UR8, UR12, UR16, URZ ;  /* 0x000000100c0872a5 */ /* 0x000fe2000f8e00ff */
[----:B------:R-:W-:Y:S01]  /*13b0*/  UMOV UR14, UR15 ;  /* 0x0000000f000e7c82 */ /* 0x000fe20008000000 */
[----:B------:R-:W-:Y:S01]  /*13c0*/  UMOV UR6, UR7 ;  /* 0x0000000700067c82 */ /* 0x000fe20008000000 */
[----:B------:R-:W-:Y:S02]  /*13d0*/  USHF.R.U32.HI UR14, URZ, UR4, UR14 ;  /* 0x00000004ff0e7299 */ /* 0x000fe4000801160e */
[----:B------:R-:W-:Y:S01]  /*13e0*/  @UP2 USHF.R.U32.HI UR5, URZ, UR17, UR6 ;  /* 0x00000011ff052299 */ /* 0x000fe20008011606 */
[----:B------:R-:W-:-:S02]  /*13f0*/  UMOV UR10, UR11 ;  /* 0x0000000b000a7c82 */ /* 0x000fc40008000000 */
[----:B------:R-:W-:Y:S01]  /*1400*/  UMOV UR6, UR9 ;  /* 0x0000000900067c82 */ /* 0x000fe20008000000 */
[----:B------:R-:W-:Y:S02]  /*1410*/  USHF.R.U32.HI UR10, URZ, UR21, UR10 ;  /* 0x00000015ff0a7299 */ /* 0x000fe4000801160a */
[----:B------:R-:W-:Y:S02]  /*1420*/  @UP2 USHF.R.U32.HI UR12, URZ, UR17, UR6 ;  /* 0x00000011ff0c2299 */ /* 0x000fe40008011606 */
[----:B------:R-:W-:Y:S02]  /*1430*/  USEL UR4, UR45, UR14, !UP0 ;  /* 0x0000000e2d047287 */ /* 0x000fe4000c000000 */
[----:B------:R-:W-:Y:S02]  /*1440*/  UIMAD UR6, UR5, UR18, URZ ;  /* 0x00000012050672a4 */ /* 0x000fe4000f8e02ff */
[----:B------:R-:W-:Y:S02]  /*1450*/  USEL UR5, UR19, UR10, !UP1 ;  /* 0x0000000a13057287 */ /* 0x000fe4000c800000 */
[----:B------:R-:W-:-:S02]  /*1460*/  UIMAD UR8, UR12, UR18, URZ ;  /* 0x000000120c0872a4 */ /* 0x000fc4000f8e02ff */
[----:B------:R-:W-:Y:S02]  /*1470*/  UISETP.GE.AND UP0, UPT, UR4, UR6, UPT ;  /* 0x000000060400728c */ /* 0x000fe4000bf06270 */
[----:B------:R-:W-:Y:S02]  /*1480*/  UIMAD.WIDE.U32 UR6, UR4, UR16, URZ ;  /* 0x00000010040672a5 */ /* 0x000fe4000f8e00ff */
[----:B------:R-:W-:Y:S02]  /*1490*/  UISETP.GE.OR UP0, UPT, UR5, UR8, UP0 ;  /* 0x000000080500728c */ /* 0x000fe40008706670 */
[----:B------:R-:W-:Y:S02]  /*14a0*/  UIMAD.WIDE.U32 UR8, UR5, UR16, URZ ;  /* 0x00000010050872a5 */ /* 0x000fe4000f8e00ff */
[----:B------:R-:W-:Y:S02]  /*14b0*/  USHF.R.U32.HI UR7, URZ, UR17, UR7 ;  /* 0x00000011ff077299 */ /* 0x000fe40008011607 */
[----:B------:R-:W-:-:S02]  /*14c0*/  UIADD3 UR10, UPT, UPT, -UR4, URZ, URZ ;  /* 0x000000ff040a7290 */ /* 0x000fc4000fffe1ff */
[----:B------:R-:W-:Y:S02]  /*14d0*/  USEL UR7, UR4, UR7, !UP2 ;  /* 0x0000000704077287 */ /* 0x000fe4000d000000 */
[----:B------:R-:W-:Y:S01]  /*14e0*/  UIADD3 UR46, UPT, UPT, -UR5, URZ, URZ ;  /* 0x000000ff052e7290 */ /* 0x000fe2000fffe1ff */
[----:B------:R-:W-:Y:S01]  /*14f0*/  @!UP0 UMOV UR6, UR9 ;  /* 0x0000000900068c82 */ /* 0x000fe20008000000 */
[----:B------:R-:W-:Y:S02]  /*1500*/  UIADD3 UR8, UPT, UPT, -UR7, URZ, URZ ;  /* 0x000000ff07087290 */ /* 0x000fe4000fffe1ff */
[----:B------:R-:W-:Y:S02]  /*1510*/  @!UP0 USHF.R.U32.HI UR6, URZ, UR17, UR6 ;  /* 0x00000011ff068299 */ /* 0x000fe40008011606 */
[----:B------:R-:W-:Y:S02]  /*1520*/  UIMAD UR8, UR18, UR8, UR4 ;  /* 0x00000008120872a4 */ /* 0x000fe4000f8e0204 */
[----:B------:R-:W-:-:S02]  /*1530*/  @!UP0 USEL UR6, UR5, UR6, !UP2 ;  /* 0x0000000605068287 */ /* 0x000fc4000d000000 */
[----:B------:R-:W-:Y:S02]  /*1540*/  UIMAD UR45, UR22, UR10, UR45 ;  /* 0x0000000a162d72a4 */ /* 0x000fe4000f8e022d */
[----:B------:R-:W-:Y:S02]  /*1550*/  @!UP0 UIADD3 UR7, UPT, UPT, UR7, -UR6, URZ ;  /* 0x8000000607078290 */ /* 0x000fe4000fffe0ff */
[----:B------:R-:W-:Y:S02]  /*1560*/  @!UP0 UIMAD UR6, UR8, UR12, UR6 ;  /* 0x0000000c080682a4 */ /* 0x000fe4000f8e0206 */
[----:B------:R-:W-:Y:S02]  /*1570*/  @!UP0 UIMAD UR4, UR7, UR18, UR5 ;  /* 0x00000012070482a4 */ /* 0x000fe4000f8e0205 */
[----:B------:R-:W-:Y:S02]  /*1580*/  UIMAD UR46, UR25, UR46, UR19 ;  /* 0x0000002e192e72a4 */ /* 0x000fe4000f8e0213 */
[----:B------:R-:W-:Y:S01]  /*1590*/  UIMAD UR45, UR4, UR22, UR45 ;  /* 0x00000016042d72a4 */ /* 0x000fe2000f8e022d */
[----:B------:R-:W-:-:S02]  /*15a0*/  @!UP0 UMOV UR5, UR6 ;  /* 0x0000000600058c82 */ /* 0x000fc40008000000 */
[----:B------:R-:W-:-:S12]  /*15b0*/  UIMAD UR46, UR5, UR25, UR46 ;  /* 0x00000019052e72a4 */ /* 0x000fd8000f8e022e */
.L_x_18:
[----:B------:R-:W-:Y:S02]  /*15c0*/  UISETP.NE.AND UP1, UPT, UR26, 0x1, UPT ;  /* 0x000000011a00788c */ /* 0x000fe4000bf25270 */
[----:B------:R-:W-:Y:S02]  /*15d0*/  UISETP.NE.AND UP0, UPT, UR13, 0x2, UPT ;  /* 0x000000020d00788c */ /* 0x000fe4000bf05270 */
[----:B------:R-:W-:Y:S02]  /*15e0*/  ULOP3.LUT UR28, UR28, 0x1000, URZ, 0xc0, !UPT ;  /* 0x000010001c1c7892 */ /* 0x000fe4000f8ec0ff */
[----:B------:R-:W-:-:S03]  /*15f0*/  USHF.L.U32 UR24, UR27, UR24, URZ ;  /* 0x000000181b187299 */ /* 0x000fc600080006ff */
[----:B------:R-:W-:Y:S09]  /*1600*/  BRA.U UP1, `(.L_x_19) ;  /* 0x0000000101447547 */ /* 0x000ff2000b800000 */
[----:B------:R-:W1:Y:S01]  /*1610*/  LDCU.128 UR8, c[0x0][0xb10] ;  /* 0x00016200ff0877ac */ /* 0x000e620008000c00 */
[----:B------:R-:W2:Y:S01]  /*1620*/  LDCU UR12, c[0x0][0xb0c] ;  /* 0x00016180ff0c77ac */ /* 0x000ea20008000800 */
[----:B------:R-:W3:Y:S01]  /*1630*/  LDCU UR14, c[0x0][0xb20] ;  /* 0x00016400ff0e77ac */ /* 0x000ee20008000800 */
[----:B-1----:R-:W-:Y:S02]  /*1640*/  UIMAD.WIDE.U32 UR6, UR46, UR8, URZ ;  /* 0x000000082e0672a5 */ /* 0x002fe4000f8e00ff */
[----:B------:R-:W-:Y:S02]  /*1650*/  UIMAD.WIDE.U32 UR4, UR45, UR11, URZ ;  /* 0x0000000b2d0472a5 */ /* 0x000fe4000f8e00ff */
[----:B--2---:R-:W-:Y:S02]  /*1660*/  UISETP.NE.AND UP2, UPT, UR12, 0x1, UPT ;  /* 0x000000010c00788c */ /* 0x004fe4000bf45270 */
[----:B------:R-:W-:Y:S01]  /*1670*/  UISETP.NE.AND UP1, UPT, UR10, 0x1, UPT ;  /* 0x000000010a00788c */ /* 0x000fe2000bf25270 */
[----:B------:R-:W-:-:S02]  /*1680*/  UMOV UR6, UR7 ;  /* 0x0000000700067c82 */ /* 0x000fc40008000000 */
[----:B------:R-:W-:Y:S01]  /*1690*/  UMOV UR4, UR5 ;  /* 0x0000000500047c82 */ /* 0x000fe20008000000 */
[----:B------:R-:W-:Y:S02]  /*16a0*/  USHF.R.U32.HI UR6, URZ, UR9, UR6 ;  /* 0x00000009ff067299 */ /* 0x000fe40008011606 */
[----:B---3--:R-:W-:Y:S02]  /*16b0*/  USHF.R.U32.HI UR4, URZ, UR14, UR4 ;  /* 0x0000000eff047299 */ /* 0x008fe40008011604 */
[----:B------:R-:W-:Y:S02]  /*16c0*/  USEL UR5, UR46, UR6, !UP2 ;  /* 0x000000062e057287 */ /* 0x000fe4000d000000 */
[----:B------:R-:W-:-:S04]  /*16d0*/  USEL UR4, UR45, UR4, !UP1 ;  /* 0x000000042d047287 */ /* 0x000fc8000c800000 */
[----:B------:R-:W-:Y:S02]  /*16e0*/  UIADD3 UR6, UPT, UPT, -UR4, UR5, URZ ;  /* 0x0000000504067290 */ /* 0x000fe4000fffe1ff */
[----:B------:R-:W-:Y:S02]  /*16f0*/  UIADD3 UR4, UPT, UPT, UR4, -UR5, URZ ;  /* 0x8000000504047290 */ /* 0x000fe4000fffe0ff */
[----:B------:R-:W-:Y:S02]  /*1700*/  UIMAD UR45, UR6, UR10, UR45 ;  /* 0x0000000a062d72a4 */ /* 0x000fe4000f8e022d */
[----:B------:R-:W-:-:S12]  /*1710*/  UIMAD UR46, UR4, UR12, UR46 ;  /* 0x0000000c042e72a4 */ /* 0x000fd8000f8e022e */
.L_x_19:
[----:B------:R-:W-:Y:S05]  /*1720*/  BRA.U !UP5, `(.L_x_20) ;  /* 0x000000010d0c7547 */ /* 0x000fea000b800000 */
[----:B------:R-:W-:Y:S01]  /*1730*/  UCGABAR_WAIT ;  /* 0x0000000000007dc7 */ /* 0x000fe20008000000 */
[----:B------:R-:W-:Y:S01]  /*1740*/  CCTL.IVALL ;  /* 0x00000000ff00798f */ /* 0x000fe20002000000 */
[----:B------:R-:W-:Y:S05]  /*1750*/  BRA `(.L_x_21) ;  /* 0x0000000000047947 */ /* 0x000fea0003800000 */
.L_x_20:
[----:B------:R-:W-:Y:S06]  /*1760*/  BAR.SYNC.DEFER_BLOCKING 0x0 ;  /* 0x0000000000007b1d */ /* 0x000fec0000010000 */
.L_x_21:
[----:B------:R-:W-:Y:S05]  /*1770*/  BRA.U UP0, `(.L_x_22) ;  /* 0x0000001100e07547 */ /* 0x000fea000b800000 */
[----:B------:R-:W1:Y:S01]  /*1780*/  LDCU UR6, c[0x0][0x38c] ;  /* 0x00007180ff0677ac */ /* 0x000e620008000800 */
[----:B------:R-:W2:Y:S01]  /*1790*/  S2UR UR8, SR_CgaCtaId ;  /* 0x00000000000879c3 */ /* 0x000ea20000008800 */
[----:B------:R-:W-:Y:S01]  /*17a0*/  PLOP3.LUT P1, PT, PT, PT, UP3, 0x80, 0x8 ;  /* 0x000000000008781c */ /* 0x000fe20003f2f038 */
[----:B------:R-:W-:Y:S01]  /*17b0*/  IMAD.MOV.U32 R12, RZ, RZ, 0x1 ;  /* 0x00000001ff0c7424 */ /* 0x000fe200078e00ff */
[----:B------:R-:W-:Y:S01]  /*17c0*/  USHF.L.U32 UR47, UR19, 0x7, URZ ;  /* 0x00000007132f7899 */ /* 0x000fe200080006ff */
[----:B------:R-:W-:Y:S01]  /*17d0*/  ISETP.NE.AND P2, PT, R0, RZ, P3 ;  /* 0x000000ff0000720c */ /* 0x000fe20001f45270 */
[----:B------:R-:W-:Y:S01]  /*17e0*/  UMOV UR7, 0x400 ;  /* 0x0000040000077882 */ /* 0x000fe20000000000 */
[----:B------:R-:W-:Y:S01]  /*17f0*/  UISETP.NE.AND UP1, UPT, UR13, URZ, UPT ;  /* 0x000000ff0d00728c */ /* 0x000fe2000bf25270 */
[----:B------:R-:W-:Y:S01]  /*1800*/  PLOP3.LUT P1, PT, P1, PT, PT, 0x8, 0x80 ;  /* 0x000000000080781c */ /* 0x000fe20000f2e170 */
[----:B------:R-:W-:Y:S01]  /*1810*/  USHF.L.U32 UR44, UR19, 0x5, URZ ;  /* 0x00000005132c7899 */ /* 0x000fe200080006ff */
[----:B------:R-:W-:Y:S01]  /*1820*/  CS2R R10, SRZ ;  /* 0x00000000000a7805 */ /* 0x000fe2000001ff00 */
[----:B------:R-:W-:Y:S01]  /*1830*/  ULOP3.LUT UR47, UR47, 0x80, URZ, 0xc0, !UPT ;  /* 0x000000802f2f7892 */ /* 0x000fe2000f8ec0ff */
[----:B------:R-:W-:Y:S01]  /*1840*/  IMAD.MOV.U32 R9, RZ, RZ, RZ ;  /* 0x000000ffff097224 */ /* 0x000fe200078e00ff */
[----:B------:R-:W3:Y:S01]  /*1850*/  LDCU UR39, c[0x0][0x370] ;  /* 0x00006e00ff2777ac */ /* 0x000ee20008000800 */
[----:B------:R-:W-:Y:S01]  /*1860*/  IMAD.MOV.U32 R8, RZ, RZ, 0x1 ;  /* 0x00000001ff087424 */ /* 0x000fe200078e00ff */
[----:B------:R-:W4:Y:S01]  /*1870*/  LDCU.64 UR26, c[0x0][0x348] ;  /* 0x00006900ff1a77ac */ /* 0x000f220008000a00 */
[----:B-1----:R-:W-:-:S02]  /*1880*/  UIADD3 UR5, UPT, UPT, UR6, 0x3f, URZ ;  /* 0x0000003f06057890 */ /* 0x002fc4000fffe0ff */
[----:B------:R-:W-:Y:S02]  /*1890*/  UIADD3 UR49, UPT, UPT, UR6, 0x7e, URZ ;  /* 0x0000007e06317890 */ /* 0x000fe4000fffe0ff */
[----:B------:R-:W-:Y:S02]  /*18a0*/  USHF.R.S32.HI UR4, URZ, 0x1f, UR5 ;  /* 0x0000001fff047899 */ /* 0x000fe40008011405 */
[----:B--2---:R-:W-:Y:S02]  /*18b0*/  ULEA UR13, UR8, UR7, 0x18 ;  /* 0x00000007080d7291 */ /* 0x004fe4000f8ec0ff */
[----:B------:R-:W-:Y:S02]  /*18c0*/  ULEA.HI UR4, UR4, UR5, URZ, 0x6 ;  /* 0x0000000504047291 */ /* 0x000fe4000f8f30ff */
[----:B------:R-:W-:Y:S02]  /*18d0*/  UIADD3 UR5, UPT, UPT, UR6, -0x1, URZ ;  /* 0xffffffff06057890 */ /* 0x000fe4000fffe0ff */
[----:B------:R-:W-:-:S02]  /*18e0*/  USHF.R.S32.HI UR42, URZ, 0x6, UR4 ;  /* 0x00000006ff2a7899 */ /* 0x000fc40008011404 */
[----:B------:R-:W-:Y:S02]  /*18f0*/  UISETP.GE.U32.AND UP2, UPT, UR5, -0x7f, UPT ;  /* 0xffffff810500788c */ /* 0x000fe4000bf46070 */
[----:B------:R-:W-:Y:S01]  /*1900*/  UISETP.LT.U32.AND UP0, UPT, UR42, 0x4, UPT ;  /* 0x000000042a00788c */ /* 0x000fe2000bf01070 */
[----:B------:R-:W1:Y:S03]  /*1910*/  LDCU UR38, c[0x0][0x374] ;  /* 0x00006e80ff2677ac */ /* 0x000e660008000800 */
[----:B------:R-:W-:Y:S02]  /*1920*/  USEL UR41, UR42, 0x4, UP0 ;  /* 0x000000042a297887 */ /* 0x000fe40008000000 */
[----:B------:R-:W-:Y:S02]  /*1930*/  ULOP3.LUT UR44, UR44, 0x20, URZ, 0xc0, !UPT ;  /* 0x000000202c2c7892 */ /* 0x000fe4000f8ec0ff */
[----:B------:R-:W-:-:S02]  /*1940*/  UIADD3 UR4, UPT, UPT, UR41, -0x1, URZ ;  /* 0xffffffff29047890 */ /* 0x000fc4000fffe0ff */
[----:B------:R-:W-:Y:S02]  /*1950*/  @UP2 UIADD3 UR4, UPT, UPT, UR41, URZ, URZ ;  /* 0x000000ff29042290 */ /* 0x000fe4000fffe0ff */
[----:B------:R-:W-:Y:S02]  /*1960*/  USEL UR21, UR34, 0x2, UP1 ;  /* 0x0000000222157887 */ /* 0x000fe40008800000 */
[----:B------:R-:W-:Y:S02]  /*1970*/  UIADD3 UR30, UPT, UPT, UR13, 0x4400, UR28 ;  /* 0x000044000d1e7890 */ /* 0x000fe4000fffe01c */
[----:B------:R-:W-:Y:S02]  /*1980*/  ULEA.HI UR47, UR28, UR47, URZ, 0x1a ;  /* 0x0000002f1c2f7291 */ /* 0x000fe4000f8fd0ff */
[----:B------:R-:W-:Y:S02]  /*1990*/  UIADD3 UR48, UPT, UPT, UR42, -UR41, URZ ;  /* 0x800000292a307290 */ /* 0x000fe4000fffe0ff */
[----:B------:R-:W-:-:S02]  /*19a0*/  UIADD3 UR29, UPT, UPT, UR4, 0x1, URZ ;  /* 0x00000001041d7890 */ /* 0x000fc4000fffe0ff */
[----:B------:R-:W-:Y:S01]  /*19b0*/  UIADD3 UR43, UPT, UPT, -UR4, URZ, URZ ;  /* 0x000000ff042b7290 */ /* 0x000fe2000fffe1ff */
[----:B-1-34-:R-:W-:-:S11]  /*19c0*/  UMOV UR6, URZ ;  /* 0x000000ff00067c82 */ /* 0x01afd60008000000 */
.L_x_42:
[----:B------:R-:W1:Y:S02]  /*19d0*/  S2UR UR4, SR_CgaCtaId ;  /* 0x00000000000479c3 */ /* 0x000e640000008800 */
[----:B-1----:R-:W-:-:S09]  /*19e0*/  UISETP.NE.AND UP0, UPT, UR4, URZ, UPT ;  /* 0x000000ff0400728c */ /* 0x002fd2000bf05270 */
[----:B------:R-:W-:Y:S05]  /*19f0*/  BRA.U UP0, `(.L_x_23) ;  /* 0x0000000100287547 */ /* 0x000fea000b800000 */
[----:B------:R-:W-:Y:S02]  /*1a00*/  LEA R0, R9, UR13, 0x3 ;  /* 0x0000000d09007c11 */ /* 0x000fe4000f8e18ff */
[----:B------:R-:W-:-:S04]  /*1a10*/  SHF.L.U32 R2, R8, 0x1f, RZ ;  /* 0x0000001f08027819 */ /* 0x000fc800000006ff */
[----:B------:R-:W1:Y:S02]  /*1a20*/  SYNCS.PHASECHK.TRANS64.TRYWAIT P0, [R0+URZ+0xd0], R2 ;  /* 0x0000d002000075a7 */ /* 0x000e6400080011ff */
[----:B-1----:R-:W-:Y:S05]  /*1a30*/  @!P0 BRA `(.L_x_24) ;  /* 0x0000005800d88947 */ /* 0x002fea0003800000 */
.L_x_113:
[----:B------:R-:W-:Y:S01]  /*1a40*/  VIADD R9, R9, 0x1 ;  /* 0x0000000109097836 */ /* 0x000fe20000000000 */
[----:B------:R1:W-:Y:S04]  /*1a50*/  SYNCS.ARRIVE.TRANS64.A1T0 RZ, [R0+URZ+0xc0], RZ ;  /* 0x0000c0ff00ff79a7 */ /* 0x0003e800081000ff */
[----:B------:R-:W-:-:S04]  /*1a60*/  ISETP.NE.AND P0, PT, R9, 0x2, PT ;  /* 0x000000020900780c */ /* 0x000fc80003f05270 */
[----:B------:R-:W-:Y:S02]  /*1a70*/  SEL R9, R9, RZ, P0 ;  /* 0x000000ff09097207 */ /* 0x000fe40000000000 */
[----:B-1----:R-:W-:-:S04]  /*1a80*/  SEL R0, RZ, 0x1, P0 ;  /* 0x00000001ff007807 */ /* 0x002fc80000000000 */
[----:B------:R-:W-:-:S07]  /*1a90*/  LOP3.LUT R8, R8, R0, RZ, 0x3c, !PT ;  /* 0x0000000008087212 */ /* 0x000fce00078e3cff */
.L_x_23:
[----:B------:R-:W-:Y:S01]  /*1aa0*/  ULEA UR4, UR6, UR13, 0x3 ;  /* 0x0000000d06047291 */ /* 0x000fe2000f8e18ff */
[----:B------:R-:W-:Y:S01]  /*1ab0*/  SHF.L.U32 R0, R12, 0x1f, RZ ;  /* 0x0000001f0c007819 */ /* 0x000fe200000006ff */
[----:B------:R-:W-:Y:S02]  /*1ac0*/  UISETP.GE.U32.AND UP0, UPT, UR49, 0x7f, UPT ;  /* 0x0000007f3100788c */ /* 0x000fe4000bf06070 */
[----:B------:R-:W-:Y:S01]  /*1ad0*/  ULEA UR11, UR45, UR44, 0x6 ;  /* 0x0000002c2d0b7291 */ /* 0x000fe2000f8e30ff */
[----:B------:R-:W-:-:S04]  /*1ae0*/  UMOV UR7, URZ ;  /* 0x000000ff00077c82 */ /* 0x000fc80008000000 */
[----:B------:R1:W2:Y:S01]  /*1af0*/  SYNCS.PHASECHK.TRANS64.TRYWAIT P0, [UR4+0x20], R0 ;  /* 0x00002000ff0075a7 */ /* 0x0002a20008001104 */
[----:B------:R-:W-:-:S04]  /*1b00*/  ULEA.HI UR4, UR46, UR46, URZ, 0x1 ;  /* 0x0000002e2e047291 */ /* 0x000fc8000f8f08ff */
[----:B------:R-:W-:-:S04]  /*1b10*/  USHF.L.U32 UR4, UR4, 0x7, URZ ;  /* 0x0000000704047899 */ /* 0x000fc800080006ff */
[----:B------:R-:W-:-:S04]  /*1b20*/  ULOP3.LUT UR35, UR4, 0xffffff00, URZ, 0xc0, !UPT ;  /* 0xffffff0004237892 */ /* 0x000fc8000f8ec0ff */
[----:B------:R-:W-:Y:S01]  /*1b30*/  UIADD3 UR35, UPT, UPT, UR47, UR35, URZ ;  /* 0x000000232f237290 */ /* 0x000fe2000fffe0ff */
[----:B------:R-:W-:Y:S11]  /*1b40*/  BRA.U !UP0, `(.L_x_25) ;  /* 0x0000000108c47547 */ /* 0x000ff6000b800000 */
[----:B------:R-:W-:Y:S01]  /*1b50*/  UMOV UR16, UR43 ;  /* 0x0000002b00107c82 */ /* 0x000fe20008000000 */
[----:B------:R-:W-:Y:S01]  /*1b60*/  UMOV UR4, UR6 ;  /* 0x0000000600047c82 */ /* 0x000fe20008000000 */
[----:B------:R-:W-:-:S05]  /*1b70*/  UMOV UR34, URZ ;  /* 0x000000ff00227c82 */ /* 0x000fca0008000000 */
.L_x_31:
[----:B------:R-:W-:Y:S01]  /*1b80*/  ULEA UR33, UR4, UR13, 0x3 ;  /* 0x0000000d04217291 */ /* 0x000fe2000f8e18ff */
[----:B------:R-:W-:Y:S01]  /*1b90*/  @P3 MOV R2, 0x5000 ;  /* 0x0000500000023802 */ /* 0x000fe20000000f00 */
[----:B--234-:R-:W-:Y:S10]  /*1ba0*/  @P0 BRA `(.L_x_26) ;  /* 0x00000000000c0947 */ /* 0x01cff40003800000 */
[----:B------:R-:W-:-:S04]  /*1bb0*/  SHF.L.U32 R3, R12, 0x1f, RZ ;  /* 0x0000001f0c037819 */ /* 0x000fc800000006ff */
[----:B------:R-:W2:Y:S02]  /*1bc0*/  SYNCS.PHASECHK.TRANS64.TRYWAIT P0, [UR33+0x20], R3 ;  /* 0x00002003ff0075a7 */ /* 0x000ea40008001121 */
[----:B--2---:R-:W-:Y:S05]  /*1bd0*/  @!P0 BRA `(.L_x_27) ;  /* 0x0000005800848947 */ /* 0x004fea0003800000 */
.L_x_26:
[----:B------:R2:W-:Y:S01]  /*1be0*/  @P3 SYNCS.ARRIVE.TRANS64 RZ, [UR33], R2 ;  /* 0x00000002ffff39a7 */ /* 0x0005e20008000021 */
[----:B------:R-:W-:Y:S02]  /*1bf0*/  ULOP3.LUT UR5, UR21, 0x2, URZ, 0xfc, !UPT ;  /* 0x0000000215057892 */ /* 0x000fe4000f8efcff */
[----:B------:R-:W-:Y:S02]  /*1c00*/  UIADD3 UR16, UPT, UPT, UR16, 0x1, URZ ;  /* 0x0000000110107890 */ /* 0x000fe4000fffe0ff */
[----:B------:R-:W-:Y:S02]  /*1c10*/  UISETP.NE.AND UP0, UPT, UR5, 0x2, UPT ;  /* 0x000000020500788c */ /* 0x000fe4000bf05270 */
[----:B------:R-:W-:-:S07]  /*1c20*/  UISETP.NE.AND UP2, UPT, UR16, 0x1, UPT ;  /* 0x000000011000788c */ /* 0x000fce000bf45270 */
[----:B------:R-:W-:Y:S05]  /*1c30*/  BRA.U UP0, `(.L_x_28) ;  /* 0x0000000100047547 */ /* 0x000fea000b800000 */
[----:B------:R-:W-:Y:S05]  /*1c40*/  BPT.TRAP 0x1 ;  /* 0x000000040000795c */ /* 0x000fea0000300000 */
.L_x_28:
[----:B------:R-:W-:Y:S04]  /*1c50*/  BSSY.RECONVERGENT B0, `(.L_x_29) ;  /* 0x0000003000007945 */ /* 0x000fe80003800200 */
[----:B------:R-:W-:Y:S05]  /*1c60*/  @!P2 BRA `(.L_x_30) ;  /* 0x000000000004a947 */ /* 0x000fea0003800000 */
[----:B------:R-:W-:Y:S05]  /*1c70*/  BPT.TRAP 0x1 ;  /* 0x000000040000795c */ /* 0x000fea0000300000 */
.L_x_30:
[----:B------:R-:W-:Y:S05]  /*1c80*/  BSYNC.RECONVERGENT B0 ;  /* 0x0000000000007941 */ /* 0x000fea0003800200 */
.L_x_29:
[----:B------:R-:W-:Y:S02]  /*1c90*/  UIADD3 UR5, UPT, UPT, UR4, 0x1, URZ ;  /* 0x0000000104057890 */ /* 0x000fe4000fffe0ff */
[----:B------:R-:W-:Y:S02]  /*1ca0*/  ULEA UR32, UR4, UR28, 0xd ;  /* 0x0000001c04207291 */ /* 0x000fe4000f8e68ff */
[----:B------:R-:W-:Y:S02]  /*1cb0*/  UISETP.NE.AND UP0, UPT, UR5, 0x4, UPT ;  /* 0x000000040500788c */ /* 0x000fe4000bf05270 */
[----:B------:R-:W-:Y:S02]  /*1cc0*/  UIADD3 UR14, UP1, UPT, UR26, 0x80, URZ ;  /* 0x000000801a0e7890 */ /* 0x000fe4000ff3e0ff */
[----:B------:R-:W-:Y:S02]  /*1cd0*/  USEL UR7, URZ, 0x1, UP0 ;  /* 0x00000001ff077887 */ /* 0x000fe40008000000 */
[----:B------:R-:W-:-:S02]  /*1ce0*/  USEL UR6, UR5, URZ, UP0 ;  /* 0x000000ff05067287 */ /* 0x000fc40008000000 */
[----:B------:R-:W-:Y:S02]  /*1cf0*/  ULEA UR8, UR4, UR13, 0xb ;  /* 0x0000000d04087291 */ /* 0x000fe4000f8e58ff */
[----:B------:R-:W-:Y:S01]  /*1d00*/  ULEA UR5, UR6, UR13, 0x3 ;  /* 0x0000000d06057291 */ /* 0x000fe2000f8e18ff */
[----:B------:R-:W-:Y:S01]  /*1d10*/  LOP3.LUT R12, R12, UR7, RZ, 0x3c, !PT ;  /* 0x000000070c0c7c12 */ /* 0x000fe2000f8e3cff */
[----:B------:R-:W-:Y:S02]  /*1d20*/  UIADD3 UR4, UP0, UPT, UR26, 0x180, URZ ;  /* 0x000001801a047890 */ /* 0x000fe4000ff1e0ff */
[----:B------:R-:W-:Y:S01]  /*1d30*/  ULOP3.LUT UR33, UR33, 0xfefffff8, URZ, 0xc0, !UPT ;  /* 0xfefffff821217892 */ /* 0x000fe2000f8ec0ff */
[----:B-1----:R-:W-:Y:S01]  /*1d40*/  SHF.L.U32 R0, R12, 0x1f, RZ ;  /* 0x0000001f0c007819 */ /* 0x002fe200000006ff */
[----:B------:R-:W-:Y:S02]  /*1d50*/  UIADD3.X UR15, UPT, UPT, URZ, UR27, URZ, UP1, !UPT ;  /* 0x0000001bff0f7290 */ /* 0x000fe40008ffe4ff */
[----:B------:R-:W-:Y:S01]  /*1d60*/  UIADD3 UR32, UPT, UPT, UR13, 0x4400, UR32 ;  /* 0x000044000d207890 */ /* 0x000fe2000fffe020 */
[----:B------:R3:W4:Y:S01]  /*1d70*/  SYNCS.PHASECHK.TRANS64.TRYWAIT P0, [UR5+0x20], R0 ;  /* 0x00002000ff0075a7 */ /* 0x0007220008001105 */
[----:B------:R-:W-:-:S02]  /*1d80*/  UPRMT UR7, URZ, 0x5410, UR24 ;  /* 0x00005410ff077896 */ /* 0x000fc40008000018 */
[----:B------:R-:W-:Y:S02]  /*1d90*/  UIADD3 UR8, UPT, UPT, UR8, 0xc400, URZ ;  /* 0x0000c40008087890 */ /* 0x000fe4000fffe0ff */
[----:B------:R-:W-:Y:S01]  /*1da0*/  UIADD3.X UR5, UPT, UPT, URZ, UR27, URZ, UP0, !UPT ;  /* 0x0000001bff057290 */ /* 0x000fe200087fe4ff */
[----:B------:R-:W-:Y:S01]  /*1db0*/  UMOV UR18, 0x0 ;  /* 0x0000000000127882 */ /* 0x000fe20000000000 */
[----:B------:R-:W-:Y:S01]  /*1dc0*/  UMOV UR19, 0x10000000 ;  /* 0x1000000000137882 */ /* 0x000fe20000000000 */
[----:B------:R-:W-:Y:S01]  /*1dd0*/  UMOV UR10, UR34 ;  /* 0x00000022000a7c82 */ /* 0x000fe20008000000 */
[----:B------:R-:W-:Y:S01]  /*1de0*/  UMOV UR12, UR36 ;  /* 0x00000024000c7c82 */ /* 0x000fe20008000000 */
[----:B------:R-:W-:Y:S01]  /*1df0*/  UMOV UR9, UR33 ;  /* 0x0000002100097c82 */ /* 0x000fe20008000000 */
[----:B------:R1:W-:Y:S03]  /*1e00*/  UTMALDG.3D.MULTICAST.2CTA [UR32], [UR14], UR7, desc[UR18] ;  /* 0x000012200e0073b4 */ /* 0x0003e60008211807 */
[----:B------:R2:W-:Y:S01]  /*1e10*/  UTMALDG.3D.2CTA [UR8], [UR4], desc[UR18] ;  /* 0x00001208040075b4 */ /* 0x0005e20008211000 */
[----:B-1----:R-:W-:Y:S01]  /*1e20*/  UIADD3 UR34, UPT, UPT, UR34, 0x40, URZ ;  /* 0x0000004022227890 */ /* 0x002fe2000fffe0ff */
[----:B------:R-:W-:Y:S01]  /*1e30*/  UMOV UR7, UR29 ;  /* 0x0000001d00077c82 */ /* 0x000fe20008000000 */
[----:B--2---:R-:W-:Y:S01]  /*1e40*/  UMOV UR4, UR6 ;  /* 0x0000000600047c82 */ /* 0x004fe20008000000 */
[----:B------:R-:W-:Y:S09]  /*1e50*/  BRA.U UP2, `(.L_x_31) ;  /* 0xfffffffd02487547 */ /* 0x000ff2000b83ffff */
.L_x_25:
[----:B------:R-:W-:Y:S01]  /*1e60*/  ULEA UR4, UR6, UR13, 0x3 ;  /* 0x0000000d06047291 */ /* 0x000fe2000f8e18ff */
[----:B-1-3--:R-:W-:Y:S01]  /*1e70*/  SHF.L.U32 R0, R12, 0x1f, RZ ;  /* 0x0000001f0c007819 */ /* 0x00afe200000006ff */
[----:B------:R-:W-:Y:S01]  /*1e80*/  @!P1 SYNCS.ARRIVE.TRANS64.A1T0 RZ, [UR13+0x58], RZ ;  /* 0x000058ffffff99a7 */ /* 0x000fe2000810000d */
[----:B------:R-:W-:-:S06]  /*1e90*/  UISETP.GT.AND UP0, UPT, UR42, UR41, UPT ;  /* 0x000000292a00728c */ /* 0x000fcc000bf04270 */
[----:B--2-4-:R1:W2:Y:S03]  /*1ea0*/  SYNCS.PHASECHK.TRANS64.TRYWAIT P0, [UR4+0x20], R0 ;  /* 0x00002000ff0075a7 */ /* 0x0142a60008001104 */
[----:B------:R-:W-:Y:S05]  /*1eb0*/  BRA.U !UP0, `(.L_x_32) ;  /* 0x0000000108c07547 */ /* 0x000fea000b800000 */
[----:B------:R-:W-:Y:S01]  /*1ec0*/  UIADD3 UR25, UPT, UPT, UR48, UR7, URZ ;  /* 0x0000000730197290 */ /* 0x000fe2000fffe0ff */
[----:B------:R-:W-:-:S11]  /*1ed0*/  UMOV UR4, UR6 ;  /* 0x0000000600047c82 */ /* 0x000fd60008000000 */
.L_x_38:
[----:B------:R-:W-:Y:S01]  /*1ee0*/  ULEA UR17, UR4, UR13, 0x3 ;  /* 0x0000000d04117291 */ /* 0x000fe2000f8e18ff */
[----:B--2---:R-:W-:Y:S01]  /*1ef0*/  @P3 MOV R2, 0x5000 ;  /* 0x0000500000023802 */ /* 0x004fe20000000f00 */
[----:B--2-4-:R-:W-:Y:S10]  /*1f00*/  @P0 BRA `(.L_x_33) ;  /* 0x00000000000c0947 */ /* 0x014ff40003800000 */
[----:B------:R-:W-:-:S04]  /*1f10*/  SHF.L.U32 R3, R12, 0x1f, RZ ;  /* 0x0000001f0c037819 */ /* 0x000fc800000006ff */
[----:B------:R-:W2:Y:S02]  /*1f20*/  SYNCS.PHASECHK.TRANS64.TRYWAIT P0, [UR17+0x20], R3 ;  /* 0x00002003ff0075a7 */ /* 0x000ea40008001111 */
[----:B--2---:R-:W-:Y:S05]  /*1f30*/  @!P0 BRA `(.L_x_34) ;  /* 0x0000005400c48947 */ /* 0x004fea0003800000 */
.L_x_33:
[----:B------:R2:W-:Y:S01]  /*1f40*/  @P3 SYNCS.ARRIVE.TRANS64 RZ, [UR17], R2 ;  /* 0x00000002ffff39a7 */ /* 0x0005e20008000011 */
[----:B------:R-:W-:-:S04]  /*1f50*/  ULOP3.LUT UR5, UR21, 0x2, URZ, 0xfc, !UPT ;  /* 0x0000000215057892 */ /* 0x000fc8000f8efcff */
[----:B------:R-:W-:-:S09]  /*1f60*/  UISETP.NE.AND UP0, UPT, UR5, 0x2, UPT ;  /* 0x000000020500788c */ /* 0x000fd2000bf05270 */
[----:B------:R-:W-:Y:S05]  /*1f70*/  BRA.U UP0, `(.L_x_35) ;  /* 0x0000000100047547 */ /* 0x000fea000b800000 */
[----:B------:R-:W-:Y:S05]  /*1f80*/  BPT.TRAP 0x1 ;  /* 0x000000040000795c */ /* 0x000fea0000300000 */
.L_x_35:
[----:B------:R-:W-:Y:S04]  /*1f90*/  BSSY.RECONVERGENT B0, `(.L_x_36) ;  /* 0x0000003000007945 */ /* 0x000fe80003800200 */
[----:B------:R-:W-:Y:S05]  /*1fa0*/  @!P2 BRA `(.L_x_37) ;  /* 0x000000000004a947 */ /* 0x000fea0003800000 */
[----:B------:R-:W-:Y:S05]  /*1fb0*/  BPT.TRAP 0x1 ;  /* 0x000000040000795c */ /* 0x000fea0000300000 */
.L_x_37:
[----:B------:R-:W-:Y:S05]  /*1fc0*/  BSYNC.RECONVERGENT B0 ;  /* 0x0000000000007941 */ /* 0x000fea0003800200 */
.L_x_36:
[----:B------:R-:W-:Y:S02]  /*1fd0*/  UIADD3 UR5, UPT, UPT, UR4, 0x1, URZ ;  /* 0x0000000104057890 */ /* 0x000fe4000fffe0ff */
[----:B------:R-:W-:Y:S02]  /*1fe0*/  UIADD3 UR14, UP1, UPT, UR26, 0x80, URZ ;  /* 0x000000801a0e7890 */ /* 0x000fe4000ff3e0ff */
[----:B------:R-:W-:Y:S02]  /*1ff0*/  UISETP.NE.AND UP0, UPT, UR5, 0x4, UPT ;  /* 0x000000040500788c */ /* 0x000fe4000bf05270 */
[----:B------:R-:W-:Y:S02]  /*2000*/  ULEA UR16, UR4, UR30, 0xd ;  /* 0x0000001e04107291 */ /* 0x000fe4000f8e68ff */
[----:B------:R-:W-:Y:S02]  /*2010*/  USEL UR8, URZ, 0x1, UP0 ;  /* 0x00000001ff087887 */ /* 0x000fe40008000000 */
[----:B------:R-:W-:-:S02]  /*2020*/  USEL UR6, UR5, URZ, UP0 ;  /* 0x000000ff05067287 */ /* 0x000fc40008000000 */
[----:B------:R-:W-:Y:S02]  /*2030*/  UIADD3 UR22, UP0, UPT, UR26, 0x180, URZ ;  /* 0x000001801a167890 */ /* 0x000fe4000ff1e0ff */
[----:B------:R-:W-:Y:S01]  /*2040*/  LOP3.LUT R12, R12, UR8, RZ, 0x3c, !PT ;  /* 0x000000080c0c7c12 */ /* 0x000fe2000f8e3cff */
[----:B------:R-:W-:Y:S02]  /*2050*/  ULEA UR8, UR4, UR13, 0xb ;  /* 0x0000000d04087291 */ /* 0x000fe4000f8e58ff */
[----:B------:R-:W-:Y:S01]  /*2060*/  ULEA UR5, UR6, UR13, 0x3 ;  /* 0x0000000d06057291 */ /* 0x000fe2000f8e18ff */
[----:B-1----:R-:W-:Y:S01]  /*2070*/  SHF.L.U32 R0, R12, 0x1f, RZ ;  /* 0x0000001f0c007819 */ /* 0x002fe200000006ff */
[----:B------:R-:W-:Y:S02]  /*2080*/  USHF.L.U32 UR18, UR7, 0x6, URZ ;  /* 0x0000000607127899 */ /* 0x000fe400080006ff */
[----:B------:R-:W-:Y:S02]  /*2090*/  ULOP3.LUT UR17, UR17, 0xfefffff8, URZ, 0xc0, !UPT ;  /* 0xfefffff811117892 */ /* 0x000fe4000f8ec0ff */
[----:B------:R-:W-:-:S02]  /*20a0*/  UIADD3.X UR15, UPT, UPT, URZ, UR27, URZ, UP1, !UPT ;  /* 0x0000001bff0f7290 */ /* 0x000fc40008ffe4ff */
[----:B------:R-:W-:Y:S01]  /*20b0*/  UPRMT UR4, URZ, 0x5410, UR24 ;  /* 0x00005410ff047896 */ /* 0x000fe20008000018 */
[----:B------:R3:W4:Y:S01]  /*20c0*/  SYNCS.PHASECHK.TRANS64.TRYWAIT P0, [UR5+0x20], R0 ;  /* 0x00002000ff0075a7 */ /* 0x0007220008001105 */
[----:B------:R-:W-:Y:S02]  /*20d0*/  UIADD3 UR8, UPT, UPT, UR8, 0xc400, URZ ;  /* 0x0000c40008087890 */ /* 0x000fe4000fffe0ff */
[----:B------:R-:W-:Y:S01]  /*20e0*/  UIADD3.X UR23, UPT, UPT, URZ, UR27, URZ, UP0, !UPT ;  /* 0x0000001bff177290 */ /* 0x000fe200087fe4ff */
[----:B------:R-:W-:Y:S01]  /*20f0*/  UMOV UR32, 0x0 ;  /* 0x0000000000207882 */ /* 0x000fe20000000000 */
[----:B------:R-:W-:Y:S01]  /*2100*/  UMOV UR33, 0x10000000 ;  /* 0x1000000000217882 */ /* 0x000fe20000000000 */
[----:B------:R-:W-:Y:S01]  /*2110*/  UMOV UR19, UR35 ;  /* 0x0000002300137c82 */ /* 0x000fe20008000000 */
[----:B------:R-:W-:Y:S01]  /*2120*/  UMOV UR20, UR36 ;  /* 0x0000002400147c82 */ /* 0x000fe20008000000 */
[----:B------:R-:W-:Y:S01]  /*2130*/  UMOV UR12, UR36 ;  /* 0x00000024000c7c82 */ /* 0x000fe20008000000 */
[----:B------:R-:W-:Y:S01]  /*2140*/  UMOV UR9, UR17 ;  /* 0x0000001100097c82 */ /* 0x000fe20008000000 */
[----:B------:R-:W-:Y:S01]  /*2150*/  UMOV UR10, UR18 ;  /* 0x00000012000a7c82 */ /* 0x000fe20008000000 */
[----:B------:R1:W-:Y:S01]  /*2160*/  UTMALDG.3D.MULTICAST.2CTA [UR16], [UR14], UR4, desc[UR32] ;  /* 0x000020100e0073b4 */ /* 0x0003e20008211804 */
[----:B------:R-:W-:-:S04]  /*2170*/  UIADD3 UR7, UPT, UPT, UR7, 0x1, URZ ;  /* 0x0000000107077890 */ /* 0x000fc8000fffe0ff */
[----:B------:R-:W-:Y:S01]  /*2180*/  UISETP.NE.AND UP0, UPT, UR7, UR25, UPT ;  /* 0x000000190700728c */ /* 0x000fe2000bf05270 */
[----:B------:R3:W-:Y:S01]  /*2190*/  UTMALDG.3D.2CTA [UR8], [UR22], desc[UR32] ;  /* 0x00002008160075b4 */ /* 0x0007e20008211000 */
[----:B-1----:R-:W-:-:S07]  /*21a0*/  UMOV UR4, UR6 ;  /* 0x0000000600047c82 */ /* 0x002fce0008000000 */
[----:B---3--:R-:W-:Y:S05]  /*21b0*/  BRA.U UP0, `(.L_x_38) ;  /* 0xfffffffd00487547 */ /* 0x008fea000b83ffff */
.L_x_32:
[C---:B------:R-:W-:Y:S01]  /*21c0*/  LEA R3, R11.reuse, UR13, 0x3 ;  /* 0x0000000d0b037c11 */ /* 0x040fe2000f8e18ff */
[----:B------:R-:W-:Y:S01]  /*21d0*/  NOP ;  /* 0x0000000000007918 */ /* 0x000fe20000000000 */
[----:B-1----:R-:W-:Y:S02]  /*21e0*/  SHF.L.U32 R0, R10, 0x1f, RZ ;  /* 0x0000001f0a007819 */ /* 0x002fe400000006ff */
[----:B------:R-:W-:Y:S02]  /*21f0*/  LEA R4, R11, UR13, 0x4 ;  /* 0x0000000d0b047c11 */ /* 0x000fe4000f8e20ff */
[----:B--2-4-:R-:W1:Y:S02]  /*2200*/  SYNCS.PHASECHK.TRANS64.TRYWAIT P0, [R3+URZ+0x60], R0 ;  /* 0x00006000030075a7 */ /* 0x014e6400080011ff */
[----:B-1----:R-:W-:Y:S05]  /*2210*/  @!P0 BRA `(.L_x_39) ;  /* 0x0000005400248947 */ /* 0x002fea0003800000 */
.L_x_116:
[----:B------:R-:W2:Y:S01]  /*2220*/  LDS.128 R4, [R4+0xf0] ;  /* 0x0000f00004047984 */ /* 0x000ea20000000c00 */
[----:B------:R-:W-:Y:S01]  /*2230*/  UISETP.GE.AND UP0, UPT, UR40, 0x1, UPT ;  /* 0x000000012800788c */ /* 0x000fe2000bf06270 */
[----:B------:R-:W-:Y:S01]  /*2240*/  @!PT LDS RZ, [RZ] ;  /* 0x00000000fffff984 */ /* 0x000fe20000000800 */
[----:B------:R-:W-:Y:S01]  /*2250*/  @!PT LDS RZ, [RZ] ;  /* 0x00000000fffff984 */ /* 0x000fe20000000800 */
[----:B------:R-:W-:Y:S01]  /*2260*/  @!PT LDS RZ, [RZ] ;  /* 0x00000000fffff984 */ /* 0x000fe20000000800 */
[----:B------:R-:W-:Y:S01]  /*2270*/  @!PT LDS RZ, [RZ] ;  /* 0x00000000fffff984 */ /* 0x000fe20000000800 */
[----:B------:R3:W-:Y:S06]  /*2280*/  MEMBAR.ALL.CTA ;  /* 0x0000000000007992 */ /* 0x0007ec0000008000 */
[----:B---3--:R-:W3:Y:S01]  /*2290*/  FENCE.VIEW.ASYNC.S ;  /* 0x00000000000073c6 */ /* 0x008ee20000000000 */
[----:B--2---:R-:W-:-:S13]  /*22a0*/  LOP3.LUT P0, RZ, R6, 0x1, RZ, 0xc0, !PT ;  /* 0x0000000106ff7812 */ /* 0x004fda000780c0ff */
[----:B---3--:R-:W-:Y:S01]  /*22b0*/  VOTEU.ANY UP1, P0 ;  /* 0x0000000000ff7886 */ /* 0x008fe20000020100 */
[----:B------:R-:W-:-:S13]  /*22c0*/  PLOP3.LUT P0, PT, PT, PT, UP1, 0x80, 0x8 ;  /* 0x000000000008781c */ /* 0x000fda0003f0f018 */
[----:B-1----:R-:W-:Y:S02]  /*22d0*/  @P0 LOP3.LUT R0, R5, 0xffff, RZ, 0xc0, !PT ;  /* 0x0000ffff05000812 */ /* 0x002fe400078ec0ff */
[----:B------:R-:W-:Y:S02]  /*22e0*/  @P0 MOV R2, R4 ;  /* 0x0000000400020202 */ /* 0x000fe40000000f00 */
[----:B------:R-:W-:Y:S01]  /*22f0*/  @P0 R2UR UR5, R0 ;  /* 0x00000000000502ca */ /* 0x000fe200000e0000 */
[----:B------:R-:W-:Y:S01]  /*2300*/  VIADD R0, R3, 0x70 ;  /* 0x0000007003007836 */ /* 0x000fe20000000000 */
[----:B------:R-:W-:Y:S02]  /*2310*/  @P0 SHF.R.U32.HI R4, RZ, 0x10, R5 ;  /* 0x00000010ff040819 */ /* 0x000fe40000011605 */
[----:B------:R-:W-:Y:S02]  /*2320*/  @P0 R2UR UR7, R2 ;  /* 0x00000000020702ca */ /* 0x000fe400000e0000 */
[----:B------:R-:W-:-:S02]  /*2330*/  PRMT R0, RZ, 0x654, R0 ;  /* 0x00000654ff007816 */ /* 0x000fc40000000000 */
[----:B------:R-:W-:Y:S02]  /*2340*/  @P0 R2UR UR4, R4 ;  /* 0x00000000040402ca */ /* 0x000fe400000e0000 */
[----:B------:R1:W-:Y:S03]  /*2350*/  SYNCS.ARRIVE.TRANS64.RED.A1T0 RZ, [R0+URZ], RZ ;  /* 0x000000ff00ff79a7 */ /* 0x0003e600081004ff */
[----:B------:R-:W-:-:S04]  /*2360*/  @UP1 UMOV UR31, UR5 ;  /* 0x00000005001f1c82 */ /* 0x000fc80008000000 */
[----:B------:R-:W-:-:S04]  /*2370*/  @UP1 UMOV UR37, UR7 ;  /* 0x0000000700251c82 */ /* 0x000fc80008000000 */
[----:B------:R-:W-:Y:S01]  /*2380*/  @UP1 UMOV UR36, UR4 ;  /* 0x0000000400241c82 */ /* 0x000fe20008000000 */
[----:B------:R-:W-:Y:S05]  /*2390*/  BRA.U !UP0, `(.L_x_40) ;  /* 0x0000000108d47547 */ /* 0x000fea000b800000 */
[----:B------:R-:W2:Y:S01]  /*23a0*/  LDCU.128 UR16, c[0x0][0xb10] ;  /* 0x00016200ff1077ac */ /* 0x000ea20008000c00 */
[----:B------:R-:W3:Y:S01]  /*23b0*/  LDCU UR12, c[0x0][0xb20] ;  /* 0x00016400ff0c77ac */ /* 0x000ee20008000800 */
[----:B------:R-:W4:Y:S01]  /*23c0*/  LDCU UR20, c[0x0][0xb0c] ;  /* 0x00016180ff1477ac */ /* 0x000f220008000800 */
[----:B------:R-:W1:Y:S01]  /*23d0*/  LDCU.64 UR8, c[0x0][0xb28] ;  /* 0x00016500ff0877ac */ /* 0x000e620008000a00 */
[----:B------:R-:W-:Y:S02]  /*23e0*/  UISETP.NE.AND UP3, UPT, UR40, 0x1, UPT ;  /* 0x000000012800788c */ /* 0x000fe4000bf65270 */
[----:B--2---:R-:W-:Y:S02]  /*23f0*/  UIMAD.WIDE.U32 UR10, UR38, UR19, URZ ;  /* 0x00000013260a72a5 */ /* 0x004fe4000f8e00ff */
[----:B------:R-:W-:Y:S02]  /*2400*/  UIMAD.WIDE.U32 UR4, UR39, UR16, URZ ;  /* 0x00000010270472a5 */ /* 0x000fe4000f8e00ff */
[----:B------:R-:W-:-:S02]  /*2410*/  UISETP.NE.AND UP0, UPT, UR18, 0x1, UPT ;  /* 0x000000011200788c */ /* 0x000fc4000bf05270 */
[----:B------:R-:W-:Y:S01]  /*2420*/  UIMAD.WIDE.U32 UR22, UR31, UR19, URZ ;  /* 0x000000131f1672a5 */ /* 0x000fe2000f8e00ff */
[----:B------:R-:W-:Y:S02]  /*2430*/  UMOV UR10, UR11 ;  /* 0x0000000b000a7c82 */ /* 0x000fe40008000000 */
[----:B------:R-:W-:Y:S01]  /*2440*/  UMOV UR4, UR5 ;  /* 0x0000000500047c82 */ /* 0x000fe20008000000 */
[----:B---3--:R-:W-:Y:S02]  /*2450*/  USHF.R.U32.HI UR10, URZ, UR12, UR10 ;  /* 0x0000000cff0a7299 */ /* 0x008fe4000801160a */
[----:B----4-:R-:W-:Y:S02]  /*2460*/  UISETP.NE.AND UP2, UPT, UR20, 0x1, UPT ;  /* 0x000000011400788c */ /* 0x010fe4000bf45270 */
[----:B------:R-:W-:Y:S02]  /*2470*/  USHF.R.U32.HI UR4, URZ, UR17, UR4 ;  /* 0x00000011ff047299 */ /* 0x000fe40008011604 */
[----:B------:R-:W-:-:S02]  /*2480*/  USEL UR5, UR38, UR10, !UP0 ;  /* 0x0000000a26057287 */ /* 0x000fc4000c000000 */
[----:B------:R-:W-:Y:S02]  /*2490*/  USEL UR7, UR39, UR4, !UP2 ;  /* 0x0000000427077287 */ /* 0x000fe4000d000000 */
[----:B-1----:R-:W-:Y:S01]  /*24a0*/  UIMAD.WIDE.U32 UR10, UR5, UR8, URZ ;  /* 0x00000008050a72a5 */ /* 0x002fe2000f8e00ff */
[----:B------:R-:W-:Y:S01]  /*24b0*/  UMOV UR4, UR23 ;  /* 0x0000001700047c82 */ /* 0x000fe20008000000 */
[----:B------:R-:W-:Y:S02]  /*24c0*/  UIMAD.WIDE.U32 UR14, UR37, UR16, URZ ;  /* 0x00000010250e72a5 */ /* 0x000fe4000f8e00ff */
[----:B------:R-:W-:-:S03]  /*24d0*/  UIMAD.WIDE.U32 UR22, UR7, UR8, URZ ;  /* 0x00000008071672a5 */ /* 0x000fc6000f8e00ff */
[----:B------:R-:W-:Y:S01]  /*24e0*/  UMOV UR10, UR11 ;  /* 0x0000000b000a7c82 */ /* 0x000fe20008000000 */
[----:B------:R-:W-:Y:S02]  /*24f0*/  USHF.R.U32.HI UR4, URZ, UR12, UR4 ;  /* 0x0000000cff047299 */ /* 0x000fe40008011604 */
[----:B------:R-:W-:Y:S01]  /*2500*/  @UP3 USHF.R.U32.HI UR5, URZ, UR9, UR10 ;  /* 0x00000009ff053299 */ /* 0x000fe2000801160a */
[----:B------:R-:W-:Y:S01]  /*2510*/  UMOV UR14, UR15 ;  /* 0x0000000f000e7c82 */ /* 0x000fe20008000000 */
[----:B------:R-:W-:Y:S01]  /*2520*/  UMOV UR22, UR23 ;  /* 0x0000001700167c82 */ /* 0x000fe20008000000 */
[----:B------:R-:W-:Y:S02]  /*2530*/  USHF.R.U32.HI UR17, URZ, UR17, UR14 ;  /* 0x00000011ff117299 */ /* 0x000fe4000801160e */
[----:B------:R-:W-:Y:S02]  /*2540*/  USEL UR4, UR31, UR4, !UP0 ;  /* 0x000000041f047287 */ /* 0x000fe4000c000000 */
[----:B------:R-:W-:-:S02]  /*2550*/  @UP3 USHF.R.U32.HI UR7, URZ, UR9, UR22 ;  /* 0x00000009ff073299 */ /* 0x000fc40008011616 */
[----:B------:R-:W-:Y:S02]  /*2560*/  UIMAD UR10, UR40, UR5, URZ ;  /* 0x00000005280a72a4 */ /* 0x000fe4000f8e02ff */
[----:B------:R-:W-:Y:S02]  /*2570*/  USEL UR5, UR37, UR17, !UP2 ;  /* 0x0000001125057287 */ /* 0x000fe4000d000000 */
[----:B------:R-:W-:Y:S02]  /*2580*/  UIMAD UR12, UR40, UR7, URZ ;  /* 0x00000007280c72a4 */ /* 0x000fe4000f8e02ff */
[----:B------:R-:W-:Y:S02]  /*2590*/  UISETP.GE.AND UP0, UPT, UR4, UR10, UPT ;  /* 0x0000000a0400728c */ /* 0x000fe4000bf06270 */
[----:B------:R-:W-:Y:S02]  /*25a0*/  UIMAD.WIDE.U32 UR10, UR4, UR8, URZ ;  /* 0x00000008040a72a5 */ /* 0x000fe4000f8e00ff */
[----:B------:R-:W-:-:S02]  /*25b0*/  UISETP.GE.OR UP0, UPT, UR5, UR12, UP0 ;  /* 0x0000000c0500728c */ /* 0x000fc40008706670 */
[----:B------:R-:W-:Y:S02]  /*25c0*/  UIMAD.WIDE.U32 UR14, UR5, UR8, URZ ;  /* 0x00000008050e72a5 */ /* 0x000fe4000f8e00ff */
[----:B------:R-:W-:Y:S01]  /*25d0*/  UIADD3 UR12, UPT, UPT, -UR5, URZ, URZ ;  /* 0x000000ff050c7290 */ /* 0x000fe2000fffe1ff */
[----:B------:R-:W-:Y:S01]  /*25e0*/  UMOV UR10, UR11 ;  /* 0x0000000b000a7c82 */ /* 0x000fe20008000000 */
[----:B------:R-:W-:Y:S02]  /*25f0*/  UIADD3 UR11, UPT, UPT, -UR4, URZ, URZ ;  /* 0x000000ff040b7290 */ /* 0x000fe4000fffe1ff */
[----:B------:R-:W-:-:S03]  /*2600*/  USHF.R.U32.HI UR10, URZ, UR9, UR10 ;  /* 0x00000009ff0a7299 */ /* 0x000fc6000801160a */
[----:B------:R-:W-:Y:S01]  /*2610*/  @!UP0 UMOV UR8, UR15 ;  /* 0x0000000f00088c82 */ /* 0x000fe20008000000 */
[----:B------:R-:W-:Y:S02]  /*2620*/  UIMAD UR11, UR18, UR11, UR31 ;  /* 0x0000000b120b72a4 */ /* 0x000fe4000f8e021f */
[----:B------:R-:W-:Y:S02]  /*2630*/  USEL UR10, UR4, UR10, !UP3 ;  /* 0x0000000a040a7287 */ /* 0x000fe4000d800000 */
[----:B------:R-:W-:Y:S02]  /*2640*/  @!UP0 USHF.R.U32.HI UR8, URZ, UR9, UR8 ;  /* 0x00000009ff088299 */ /* 0x000fe40008011608 */
[----:B------:R-:W-:Y:S02]  /*2650*/  UIADD3 UR9, UPT, UPT, -UR10, URZ, URZ ;  /* 0x000000ff0a097290 */ /* 0x000fe4000fffe1ff */
[----:B------:R-:W-:Y:S02]  /*2660*/  @!UP0 USEL UR8, UR5, UR8, !UP3 ;  /* 0x0000000805088287 */ /* 0x000fe4000d800000 */
[----:B------:R-:W-:-:S02]  /*2670*/  UIMAD UR9, UR40, UR9, UR4 ;  /* 0x00000009280972a4 */ /* 0x000fc4000f8e0204 */
[----:B------:R-:W-:Y:S02]  /*2680*/  @!UP0 UIADD3 UR10, UPT, UPT, UR10, -UR8, URZ ;  /* 0x800000080a0a8290 */ /* 0x000fe4000fffe0ff */
[----:B------:R-:W-:Y:S02]  /*2690*/  @!UP0 UIMAD UR8, UR9, UR7, UR8 ;  /* 0x00000007090882a4 */ /* 0x000fe4000f8e0208 */
[----:B------:R-:W-:Y:S02]  /*26a0*/  @!UP0 UIMAD UR4, UR40, UR10, UR5 ;  /* 0x0000000a280482a4 */ /* 0x000fe4000f8e0205 */
[----:B------:R-:W-:Y:S02]  /*26b0*/  UIMAD UR7, UR20, UR12, UR37 ;  /* 0x0000000c140772a4 */ /* 0x000fe4000f8e0225 */
[----:B------:R-:W-:Y:S01]  /*26c0*/  UIMAD UR31, UR4, UR18, UR11 ;  /* 0x00000012041f72a4 */ /* 0x000fe2000f8e020b */
[----:B------:R-:W-:Y:S02]  /*26d0*/  @!UP0 UMOV UR5, UR8 ;  /* 0x0000000800058c82 */ /* 0x000fe40008000000 */
[----:B------:R-:W-:-:S12]  /*26e0*/  UIMAD UR37, UR5, UR20, UR7 ;  /* 0x00000014052572a4 */ /* 0x000fd8000f8e0207 */
.L_x_40:
[----:B------:R-:W2:Y:S02]  /*26f0*/  LDCU UR4, c[0x0][0xb30] ;  /* 0x00016600ff0477ac */ /* 0x000ea40008000800 */
[----:B--2---:R-:W-:-:S09]  /*2700*/  UISETP.NE.AND UP0, UPT, UR4, 0x1, UPT ;  /* 0x000000010400788c */ /* 0x004fd2000bf05270 */
[----:B------:R-:W-:Y:S05]  /*2710*/  BRA.U UP0, `(.L_x_41) ;  /* 0x0000000100447547 */ /* 0x000fea000b800000 */
[----:B------:R-:W2:Y:S01]  /*2720*/  LDCU.128 UR16, c[0x0][0xb10] ;  /* 0x00016200ff1077ac */ /* 0x000ea20008000c00 */
[----:B------:R-:W3:Y:S01]  /*2730*/  LDCU UR10, c[0x0][0xb0c] ;  /* 0x00016180ff0a77ac */ /* 0x000ee20008000800 */
[----:B------:R-:W4:Y:S01]  /*2740*/  LDCU UR7, c[0x0][0xb20] ;  /* 0x00016400ff0777ac */ /* 0x000f220008000800 */
[----:B--2---:R-:W-:Y:S02]  /*2750*/  UIMAD.WIDE.U32 UR8, UR37, UR16, URZ ;  /* 0x00000010250872a5 */ /* 0x004fe4000f8e00ff */
[----:B------:R-:W-:Y:S02]  /*2760*/  UIMAD.WIDE.U32 UR4, UR31, UR19, URZ ;  /* 0x000000131f0472a5 */ /* 0x000fe4000f8e00ff */
[----:B---3--:R-:W-:Y:S02]  /*2770*/  UISETP.NE.AND UP2, UPT, UR10, 0x1, UPT ;  /* 0x000000010a00788c */ /* 0x008fe4000bf45270 */
[----:B------:R-:W-:Y:S01]  /*2780*/  UISETP.NE.AND UP0, UPT, UR18, 0x1, UPT ;  /* 0x000000011200788c */ /* 0x000fe2000bf05270 */
[----:B------:R-:W-:-:S02]  /*2790*/  UMOV UR8, UR9 ;  /* 0x0000000900087c82 */ /* 0x000fc40008000000 */
[----:B------:R-:W-:Y:S01]  /*27a0*/  UMOV UR4, UR5 ;  /* 0x0000000500047c82 */ /* 0x000fe20008000000 */
[----:B------:R-:W-:Y:S02]  /*27b0*/  USHF.R.U32.HI UR17, URZ, UR17, UR8 ;  /* 0x00000011ff117299 */ /* 0x000fe40008011608 */
[----:B----4-:R-:W-:Y:S02]  /*27c0*/  USHF.R.U32.HI UR4, URZ, UR7, UR4 ;  /* 0x00000007ff047299 */ /* 0x010fe40008011604 */
[----:B------:R-:W-:Y:S02]  /*27d0*/  USEL UR5, UR37, UR17, !UP2 ;  /* 0x0000001125057287 */ /* 0x000fe4000d000000 */
[----:B------:R-:W-:-:S04]  /*27e0*/  USEL UR4, UR31, UR4, !UP0 ;  /* 0x000000041f047287 */ /* 0x000fc8000c000000 */
[----:B------:R-:W-:Y:S02]  /*27f0*/  UIADD3 UR7, UPT, UPT, UR5, -UR4, URZ ;  /* 0x8000000405077290 */ /* 0x000fe4000fffe0ff */
[----:B------:R-:W-:Y:S02]  /*2800*/  UIADD3 UR4, UPT, UPT, -UR5, UR4, URZ ;  /* 0x0000000405047290 */ /* 0x000fe4000fffe1ff */
[----:B------:R-:W-:Y:S02]  /*2810*/  UIMAD UR31, UR7, UR18, UR31 ;  /* 0x00000012071f72a4 */ /* 0x000fe4000f8e021f */
[----:B------:R-:W-:-:S12]  /*2820*/  UIMAD UR37, UR4, UR10, UR37 ;  /* 0x0000000a042572a4 */ /* 0x000fd8000f8e0225 */
.L_x_41:
[----:B------:R-:W-:Y:S01]  /*2830*/  VIADD R11, R11, 0x1 ;  /* 0x000000010b0b7836 */ /* 0x000fe20000000000 */
[----:B------:R-:W-:Y:S01]  /*2840*/  PLOP3.LUT P1, PT, PT, PT, PT, 0x80, 0x8 ;  /* 0x000000000008781c */ /* 0x000fe20003f2f070 */
[----:B------:R-:W-:Y:S02]  /*2850*/  UIADD3 UR46, UPT, UPT, UR37, UR58, URZ ;  /* 0x0000003a252e7290 */ /* 0x000fe4000fffe0ff */
[----:B------:R-:W-:Y:S01]  /*2860*/  UIADD3 UR45, UPT, UPT, UR31, UR55, URZ ;  /* 0x000000371f2d7290 */ /* 0x000fe2000fffe0ff */
[----:B------:R-:W-:-:S04]  /*2870*/  ISETP.NE.AND P0, PT, R11, 0x2, PT ;  /* 0x000000020b00780c */ /* 0x000fc80003f05270 */
[----:B-1----:R-:W-:Y:S02]  /*2880*/  SEL R0, RZ, 0x1, P0 ;  /* 0x00000001ff007807 */ /* 0x002fe40000000000 */
[----:B------:R-:W-:Y:S02]  /*2890*/  SEL R11, R11, RZ, P0 ;  /* 0x000000ff0b0b7207 */ /* 0x000fe40000000000 */
[----:B------:R-:W-:Y:S01]  /*28a0*/  LOP3.LUT R10, R10, R0, RZ, 0x3c, !PT ;  /* 0x000000000a0a7212 */ /* 0x000fe200078e3cff */
[----:B------:R-:W-:Y:S06]  /*28b0*/  BRA.U UP1, `(.L_x_42) ;  /* 0xfffffff101447547 */ /* 0x000fec000b83ffff */
[----:B------:R-:W-:Y:S01]  /*28c0*/  UIADD3 UR13, UPT, UPT, UR13, 0x20, URZ ;  /* 0x000000200d0d7890 */ /* 0x000fe2000fffe0ff */
[----:B------:R-:W-:-:S03]  /*28d0*/  SHF.L.U32 R2, R12, 0x1f, RZ ;  /* 0x0000001f0c027819 */ /* 0x000fc600000006ff */
[----:B------:R-:W-:-:S09]  /*28e0*/  ULEA UR4, UR6, UR13, 0x3 ;  /* 0x0000000d06047291 */ /* 0x000fd2000f8e18ff */
[----:B------:R-:W1:Y:S02]  /*28f0*/  SYNCS.PHASECHK.TRANS64.TRYWAIT P0, [UR4], R2 ;  /* 0x00000002ff0075a7 */ /* 0x000e640008001104 */
[----:B-1----:R-:W-:Y:S05]  /*2900*/  @!P0 BRA `(.L_x_43) ;  /* 0x0000004c007c8947 */ /* 0x002fea0003800000 */
.L_x_118:
[----:B------:R-:W-:-:S04]  /*2910*/  UIADD3 UR4, UPT, UPT, UR6, 0x1, URZ ;  /* 0x0000000106047890 */ /* 0x000fc8000fffe0ff */
[----:B------:R-:W-:-:S04]  /*2920*/  UISETP.NE.AND UP0, UPT, UR4, 0x4, UPT ;  /* 0x000000040400788c */ /* 0x000fc8000bf05270 */
[----:B------:R-:W-:Y:S02]  /*2930*/  USEL UR6, URZ, 0x1, UP0 ;  /* 0x00000001ff067887 */ /* 0x000fe40008000000 */
[----:B------:R-:W-:-:S04]  /*2940*/  USEL UR4, UR4, URZ, UP0 ;  /* 0x000000ff04047287 */ /* 0x000fc80008000000 */
[----:B------:R-:W-:Y:S01]  /*2950*/  ULEA UR5, UR4, UR13, 0x3 ;  /* 0x0000000d04057291 */ /* 0x000fe2000f8e18ff */
[----:B-1----:R-:W-:-:S04]  /*2960*/  LOP3.LUT R2, R12, UR6, RZ, 0x3c, !PT ;  /* 0x000000060c027c12 */ /* 0x002fc8000f8e3cff */
[----:B------:R-:W-:-:S04]  /*2970*/  SHF.L.U32 R3, R2, 0x1f, RZ ;  /* 0x0000001f02037819 */ /* 0x000fc800000006ff */
[----:B------:R-:W1:Y:S02]  /*2980*/  SYNCS.PHASECHK.TRANS64.TRYWAIT P0, [UR5], R3 ;  /* 0x00000003ff0075a7 */ /* 0x000e640008001105 */
[----:B-1----:R-:W-:Y:S05]  /*2990*/  @!P0 BRA `(.L_x_44) ;  /* 0x0000004c00708947 */ /* 0x002fea0003800000 */
.L_x_120:
[----:B------:R-:W-:-:S04]  /*29a0*/  UIADD3 UR4, UPT, UPT, UR4, 0x1, URZ ;  /* 0x0000000104047890 */ /* 0x000fc8000fffe0ff */
[----:B------:R-:W-:-:S04]  /*29b0*/  UISETP.NE.AND UP0, UPT, UR4, 0x4, UPT ;  /* 0x000000040400788c */ /* 0x000fc8000bf05270 */
[----:B------:R-:W-:Y:S02]  /*29c0*/  USEL UR6, URZ, 0x1, UP0 ;  /* 0x00000001ff067887 */ /* 0x000fe40008000000 */
[----:B------:R-:W-:-:S04]  /*29d0*/  USEL UR4, UR4, URZ, UP0 ;  /* 0x000000ff04047287 */ /* 0x000fc80008000000 */
[----:B------:R-:W-:Y:S01]  /*29e0*/  ULEA UR5, UR4, UR13, 0x3 ;  /* 0x0000000d04057291 */ /* 0x000fe2000f8e18ff */
[----:B------:R-:W-:-:S04]  /*29f0*/  LOP3.LUT R2, R2, UR6, RZ, 0x3c, !PT ;  /* 0x0000000602027c12 */ /* 0x000fc8000f8e3cff */
[----:B-1----:R-:W-:-:S04]  /*2a00*/  SHF.L.U32 R3, R2, 0x1f, RZ ;  /* 0x0000001f02037819 */ /* 0x002fc800000006ff */
[----:B------:R-:W1:Y:S02]  /*2a10*/  SYNCS.PHASECHK.TRANS64.TRYWAIT P0, [UR5], R3 ;  /* 0x00000003ff0075a7 */ /* 0x000e640008001105 */
[----:B-1----:R-:W-:Y:S05]  /*2a20*/  @!P0 BRA `(.L_x_45) ;  /* 0x0000004c00648947 */ /* 0x002fea0003800000 */
.L_x_122:
[----:B------:R-:W-:-:S04]  /*2a30*/  UIADD3 UR4, UPT, UPT, UR4, 0x1, URZ ;  /* 0x0000000104047890 */ /* 0x000fc8000fffe0ff */
[----:B------:R-:W-:-:S04]  /*2a40*/  UISETP.NE.AND UP0, UPT, UR4, 0x4, UPT ;  /* 0x000000040400788c */ /* 0x000fc8000bf05270 */
[----:B------:R-:W-:Y:S02]  /*2a50*/  USEL UR5, URZ, 0x1, UP0 ;  /* 0x00000001ff057887 */ /* 0x000fe40008000000 */
[----:B------:R-:W-:-:S04]  /*2a60*/  USEL UR4, UR4, URZ, UP0 ;  /* 0x000000ff04047287 */ /* 0x000fc80008000000 */
[----:B------:R-:W-:Y:S01]  /*2a70*/  ULEA UR4, UR4, UR13, 0x3 ;  /* 0x0000000d04047291 */ /* 0x000fe2000f8e18ff */
[----:B------:R-:W-:-:S04]  /*2a80*/  LOP3.LUT R2, R2, UR5, RZ, 0x3c, !PT ;  /* 0x0000000502027c12 */ /* 0x000fc8000f8e3cff */
[----:B------:R-:W-:Y:S01]  /*2a90*/  SHF.L.U32 R2, R2, 0x1f, RZ ;  /* 0x0000001f02027819 */ /* 0x000fe200000006ff */
[----:B-1----:R-:W-:-:S07]  /*2aa0*/  IMAD.U32 R0, RZ, RZ, UR4 ;  /* 0x00000004ff007e24 */ /* 0x002fce000f8e00ff */
.L_x_46:
[----:B-1----:R1:W2:Y:S02]  /*2ab0*/  SYNCS.PHASECHK.TRANS64.TRYWAIT P0, [R0+URZ], R2 ;  /* 0x00000002000075a7 */ /* 0x0022a400080011ff */
[----:B--2---:R-:W-:Y:S05]  /*2ac0*/  @!P0 NANOSLEEP.SYNCS 0x989680 ;  /* 0x009896800000895d */ /* 0x004fea0003900000 */
[----:B------:R-:W2:Y:S02]  /*2ad0*/  @!P0 SYNCS.PHASECHK.TRANS64 P0, [R0+URZ], R2 ;  /* 0x00000002000085a7 */ /* 0x000ea400080010ff */
[----:B--2---:R-:W-:Y:S05]  /*2ae0*/  @P0 EXIT ;  /* 0x000000000000094d */ /* 0x004fea0003800000 */
[----:B------:R-:W-:Y:S05]  /*2af0*/  BRA `(.L_x_46) ;  /* 0xfffffffc00ec7947 */ /* 0x000fea000383ffff */
.L_x_22:
[----:B------:R-:W1:Y:S02]  /*2b00*/  S2UR UR4, SR_CgaCtaId ;  /* 0x00000000000479c3 */ /* 0x000e640000008800 */
[----:B-1----:R-:W-:-:S04]  /*2b10*/  UISETP.NE.AND UP0, UPT, UR4, URZ, UPT ;  /* 0x000000ff0400728c */ /* 0x002fc8000bf05270 */
[----:B------:R-:W-:-:S09]  /*2b20*/  UISETP.NE.OR UP0, UPT, UR13, 0x1, UP0 ;  /* 0x000000010d00788c */ /* 0x000fd20008705670 */
[----:B------:R-:W-:Y:S05]  /*2b30*/  BRA.U UP0, `(.L_x_47) ;  /* 0x00000005004c7547 */ /* 0x000fea000b800000 */
[----:B------:R-:W1:Y:S01]  /*2b40*/  S2UR UR5, SR_CgaCtaId ;  /* 0x00000000000579c3 */ /* 0x000e620000008800 */
[----:B------:R-:W-:Y:S01]  /*2b50*/  UMOV UR4, 0x400 ;  /* 0x0000040000047882 */ /* 0x000fe20000000000 */
[----:B------:R-:W-:Y:S01]  /*2b60*/  ISETP.GE.U32.AND P2, PT, R0, 0x4, PT ;  /* 0x000000040000780c */ /* 0x000fe20003f46070 */
[----:B------:R-:W-:Y:S01]  /*2b70*/  IMAD.MOV.U32 R12, RZ, RZ, 0x1 ;  /* 0x00000001ff0c7424 */ /* 0x000fe200078e00ff */
[----:B------:R-:W-:Y:S02]  /*2b80*/  CS2R R10, SRZ ;  /* 0x00000000000a7805 */ /* 0x000fe4000001ff00 */
[----:B------:R-:W-:Y:S01]  /*2b90*/  CS2R R8, SRZ ;  /* 0x0000000000087805 */ /* 0x000fe2000001ff00 */
[----:B-1----:R-:W-:-:S03]  /*2ba0*/  ULEA UR6, UR5, UR4, 0x18 ;  /* 0x0000000405067291 */ /* 0x002fc6000f8ec0ff */
[----:B------:R-:W-:-:S09]  /*2bb0*/  UMOV UR5, URZ ;  /* 0x000000ff00057c82 */ /* 0x000fd20008000000 */
.L_x_51:
[----:B------:R-:W-:Y:S02]  /*2bc0*/  LEA R2, R8, UR6, 0x3 ;  /* 0x0000000608027c11 */ /* 0x000fe4000f8e18ff */
[----:B------:R-:W-:-:S03]  /*2bd0*/  SHF.L.U32 R4, R9, 0x1f, RZ ;  /* 0x0000001f09047819 */ /* 0x000fc600000006ff */
[----:B------:R-:W-:Y:S01]  /*2be0*/  VIADD R5, R2, 0xd0 ;  /* 0x000000d002057836 */ /* 0x000fe20000000000 */
[----:B------:R-:W1:Y:S02]  /*2bf0*/  SYNCS.PHASECHK.TRANS64.TRYWAIT P0, [R2+URZ+0xc0], R4 ;  /* 0x0000c004020075a7 */ /* 0x000e6400080011ff */
[----:B-1----:R-:W-:Y:S05]  /*2c00*/  @!P0 BRA `(.L_x_48) ;  /* 0x0000004c00048947 */ /* 0x002fea0003800000 */
.L_x_123:
[----:B------:R-:W-:Y:S01]  /*2c10*/  ULEA UR4, UR5, UR6, 0x3 ;  /* 0x0000000605047291 */ /* 0x000fe2000f8e18ff */
[----:B-1----:R-:W-:Y:S01]  /*2c20*/  PRMT R2, RZ, 0x654, R5 ;  /* 0x00000654ff027816 */ /* 0x002fe20000000005 */
[----:B------:R-:W-:Y:S01]  /*2c30*/  @!P2 IMAD.MOV.U32 R4, RZ, RZ, 0x10 ;  /* 0x00000010ff04a424 */ /* 0x000fe200078e00ff */
[----:B------:R-:W-:Y:S01]  /*2c40*/  SHF.L.U32 R5, R12, 0x1f, RZ ;  /* 0x0000001f0c057819 */ /* 0x000fe200000006ff */
[----:B------:R-:W-:Y:S01]  /*2c50*/  UIADD3 UR7, UPT, UPT, UR4, 0x60, URZ ;  /* 0x0000006004077890 */ /* 0x000fe2000fffe0ff */
[----:B------:R1:W-:Y:S05]  /*2c60*/  SYNCS.ARRIVE.TRANS64.RED.A1T0 RZ, [R2+URZ], RZ ;  /* 0x000000ff02ff79a7 */ /* 0x0003ea00081004ff */
[----:B------:R-:W-:Y:S01]  /*2c70*/  IMAD.U32 R6, RZ, RZ, UR7 ;  /* 0x00000007ff067e24 */ /* 0x000fe2000f8e00ff */
[----:B------:R-:W2:Y:S04]  /*2c80*/  SYNCS.PHASECHK.TRANS64.TRYWAIT P0, [UR4+0x70], R5 ;  /* 0x00007005ff0075a7 */ /* 0x000ea80008001104 */
[----:B------:R-:W-:Y:S01]  /*2c90*/  PRMT R6, R0, 0x654, R6 ;  /* 0x0000065400067816 */ /* 0x000fe20000000006 */
[----:B-12---:R-:W-:Y:S06]  /*2ca0*/  @!P0 BRA `(.L_x_49) ;  /* 0x0000004800f08947 */ /* 0x006fec0003800000 */
.L_x_125:
[----:B------:R-:W-:Y:S01]  /*2cb0*/  ULEA UR8, UR5, UR6, 0x4 ;  /* 0x0000000605087291 */ /* 0x000fe2000f8e20ff */
[----:B------:R-:W-:Y:S01]  /*2cc0*/  SEL R3, R6, R3, !P2 ;  /* 0x0000000306037207 */ /* 0x000fe20005000000 */
[----:B------:R-:W-:Y:S01]  /*2cd0*/  UIADD3 UR9, UPT, UPT, UR4, 0x60, URZ ;  /* 0x0000006004097890 */ /* 0x000fe2000fffe0ff */
[----:B-1----:R-:W-:Y:S01]  /*2ce0*/  LEA R2, R11, UR6, 0x3 ;  /* 0x000000060b027c11 */ /* 0x002fe2000f8e18ff */
[----:B------:R-:W-:Y:S01]  /*2cf0*/  UIADD3 UR8, UPT, UPT, UR8, 0xf0, URZ ;  /* 0x000000f008087890 */ /* 0x000fe2000fffe0ff */
[----:B------:R1:W-:Y:S01]  /*2d00*/  @!P2 SYNCS.ARRIVE.TRANS64.RED RZ, [R3+URZ], R4 ;  /* 0x0000000403ffa9a7 */ /* 0x0003e200080004ff */
[----:B------:R-:W-:Y:S01]  /*2d10*/  UIADD3 UR4, UPT, UPT, UR5, 0x1, URZ ;  /* 0x0000000105047890 */ /* 0x000fe2000fffe0ff */
[----:B------:R-:W-:-:S03]  /*2d20*/  VIADD R8, R8, 0x1 ;  /* 0x0000000108087836 */ /* 0x000fc60000000000 */
[----:B------:R-:W-:Y:S02]  /*2d30*/  UISETP.NE.AND UP0, UPT, UR4, 0x2, UPT ;  /* 0x000000020400788c */ /* 0x000fe4000bf05270 */
[----:B------:R-:W-:Y:S01]  /*2d40*/  ISETP.NE.AND P0, PT, R8, 0x2, PT ;  /* 0x000000020800780c */ /* 0x000fe20003f05270 */
[----:B------:R-:W-:Y:S06]  /*2d50*/  UGETNEXTWORKID.BROADCAST [UR8], [UR9] ;  /* 0x00000000080073ca */ /* 0x000fec0008000100 */
[----:B------:R-:W-:Y:S02]  /*2d60*/  USEL UR7, URZ, 0x1, UP0 ;  /* 0x00000001ff077887 */ /* 0x000fe40008000000 */
[----:B------:R-:W-:-:S04]  /*2d70*/  USEL UR5, UR4, URZ, UP0 ;  /* 0x000000ff04057287 */ /* 0x000fc80008000000 */
[----:B------:R-:W-:Y:S02]  /*2d80*/  LOP3.LUT R12, R12, UR7, RZ, 0x3c, !PT ;  /* 0x000000070c0c7c12 */ /* 0x000fe4000f8e3cff */
[----:B-1----:R-:W-:-:S04]  /*2d90*/  SHF.L.U32 R4, R10, 0x1f, RZ ;  /* 0x0000001f0a047819 */ /* 0x002fc800000006ff */
[----:B------:R-:W1:Y:S02]  /*2da0*/  SYNCS.PHASECHK.TRANS64.TRYWAIT P1, [R2+URZ+0x60], R4 ;  /* 0x00006004020075a7 */ /* 0x000e6400080211ff */
[----:B-1----:R-:W-:Y:S05]  /*2db0*/  @!P1 BRA `(.L_x_50) ;  /* 0x0000004800c49947 */ /* 0x002fea0003800000 */
.L_x_126:
[C---:B-1----:R-:W-:Y:S01]  /*2dc0*/  LEA R4, R11.reuse, UR6, 0x4 ;  /* 0x000000060b047c11 */ /* 0x042fe2000f8e20ff */
[----:B------:R-:W-:Y:S01]  /*2dd0*/  VIADD R2, R2, 0x70 ;  /* 0x0000007002027836 */ /* 0x000fe20000000000 */
[----:B------:R-:W-:Y:S01]  /*2de0*/  SEL R8, R8, RZ, P0 ;  /* 0x000000ff08087207 */ /* 0x000fe20000000000 */
[----:B------:R-:W-:-:S03]  /*2df0*/  VIADD R11, R11, 0x1 ;  /* 0x000000010b0b7836 */ /* 0x000fc60000000000 */
[----:B------:R-:W1:Y:S01]  /*2e00*/  LDS.128 R4, [R4+0xf0] ;  /* 0x0000f00004047984 */ /* 0x000e620000000c00 */
[----:B------:R-:W-:Y:S02]  /*2e10*/  PRMT R2, RZ, 0x654, R2 ;  /* 0x00000654ff027816 */ /* 0x000fe40000000002 */
[C---:B------:R-:W-:Y:S01]  /*2e20*/  ISETP.NE.AND P1, PT, R11.reuse, 0x2, PT ;  /* 0x000000020b00780c */ /* 0x040fe20003f25270 */
[----:B------:R-:W-:Y:S01]  /*2e30*/  @!PT LDS RZ, [RZ] ;  /* 0x00000000fffff984 */ /* 0x000fe20000000800 */
[----:B------:R-:W-:Y:S01]  /*2e40*/  @!PT LDS RZ, [RZ] ;  /* 0x00000000fffff984 */ /* 0x000fe20000000800 */
[----:B------:R-:W-:Y:S01]  /*2e50*/  @!PT LDS RZ, [RZ] ;  /* 0x00000000fffff984 */ /* 0x000fe20000000800 */
[----:B------:R-:W-:Y:S01]  /*2e60*/  @!PT LDS RZ, [RZ] ;  /* 0x00000000fffff984 */ /* 0x000fe20000000800 */
[----:B------:R2:W-:Y:S06]  /*2e70*/  MEMBAR.ALL.CTA ;  /* 0x0000000000007992 */ /* 0x0005ec0000008000 */
[----:B--2---:R-:W2:Y:S01]  /*2e80*/  FENCE.VIEW.ASYNC.S ;  /* 0x00000000000073c6 */ /* 0x004ea20000000000 */
[----:B------:R-:W-:Y:S01]  /*2e90*/  SEL R11, R11, RZ, P1 ;  /* 0x000000ff0b0b7207 */ /* 0x000fe20000800000 */
[----:B--2---:R2:W-:Y:S01]  /*2ea0*/  SYNCS.ARRIVE.TRANS64.RED.A1T0 RZ, [R2+URZ], RZ ;  /* 0x000000ff02ff79a7 */ /* 0x0045e200081004ff */
[----:B-1----:R-:W-:-:S02]  /*2eb0*/  LOP3.LUT P3, RZ, R6, 0x1, RZ, 0xc0, !PT ;  /* 0x0000000106ff7812 */ /* 0x002fc4000786c0ff */
[----:B------:R-:W-:-:S04]  /*2ec0*/  SEL R4, RZ, 0x1, P1 ;  /* 0x00000001ff047807 */ /* 0x000fc80000800000 */
[----:B------:R-:W-:Y:S02]  /*2ed0*/  LOP3.LUT R10, R10, R4, RZ, 0x3c, !PT ;  /* 0x000000040a0a7212 */ /* 0x000fe400078e3cff */
[----:B--2---:R-:W-:-:S04]  /*2ee0*/  SEL R2, RZ, 0x1, P0 ;  /* 0x00000001ff027807 */ /* 0x004fc80000000000 */
[----:B------:R-:W-:Y:S01]  /*2ef0*/  LOP3.LUT R9, R9, R2, RZ, 0x3c, !PT ;  /* 0x0000000209097212 */ /* 0x000fe200078e3cff */
[----:B------:R-:W-:Y:S06]  /*2f00*/  @P3 BRA `(.L_x_51) ;  /* 0xfffffffc002c3947 */ /* 0x000fec000383ffff */
[----:B------:R-:W-:Y:S01]  /*2f10*/  ULEA UR4, UR5, UR6, 0x3 ;  /* 0x0000000605047291 */ /* 0x000fe2000f8e18ff */
[----:B------:R-:W-:-:S08]  /*2f20*/  SHF.L.U32 R2, R12, 0x1f, RZ ;  /* 0x0000001f0c027819 */ /* 0x000fd000000006ff */
[----:B------:R-:W1:Y:S02]  /*2f30*/  SYNCS.PHASECHK.TRANS64 P0, [UR4+0x70], R2 ;  /* 0x00007002ff0075a7 */ /* 0x000e640008001004 */
[----:B-1----:R-:W-:Y:S05]  /*2f40*/  @P0 BRA `(.L_x_52) ;  /* 0x0000000000080947 */ /* 0x002fea0003800000 */
[----:B------:R-:W1:Y:S02]  /*2f50*/  SYNCS.PHASECHK.TRANS64.TRYWAIT P0, [UR4+0x70], R2 ;  /* 0x00007002ff0075a7 */ /* 0x000e640008001104 */
[----:B-1----:R-:W-:Y:S05]  /*2f60*/  @!P0 BRA `(.L_x_53) ;  /* 0x00000048006c8947 */ /* 0x002fea0003800000 */
.L_x_52:
[----:B------:R-:W-:-:S04]  /*2f70*/  UIADD3 UR7, UPT, UPT, UR5, 0x1, URZ ;  /* 0x0000000105077890 */ /* 0x000fc8000fffe0ff */
[----:B------:R-:W-:-:S04]  /*2f80*/  UISETP.NE.AND UP0, UPT, UR7, 0x2, UPT ;  /* 0x000000020700788c */ /* 0x000fc8000bf05270 */
[----:B------:R-:W-:Y:S02]  /*2f90*/  USEL UR8, URZ, 0x1, UP0 ;  /* 0x00000001ff087887 */ /* 0x000fe40008000000 */
[----:B------:R-:W-:-:S04]  /*2fa0*/  USEL UR7, UR7, URZ, UP0 ;  /* 0x000000ff07077287 */ /* 0x000fc80008000000 */
[----:B------:R-:W-:Y:S01]  /*2fb0*/  ULEA UR7, UR7, UR6, 0x3 ;  /* 0x0000000607077291 */ /* 0x000fe2000f8e18ff */
[----:B-1----:R-:W-:-:S04]  /*2fc0*/  LOP3.LUT R2, R12, UR8, RZ, 0x3c, !PT ;  /* 0x000000080c027c12 */ /* 0x002fc8000f8e3cff */
[----:B------:R-:W-:-:S04]  /*2fd0*/  SHF.L.U32 R0, R2, 0x1f, RZ ;  /* 0x0000001f02007819 */ /* 0x000fc800000006ff */
[----:B------:R-:W1:Y:S02]  /*2fe0*/  SYNCS.PHASECHK.TRANS64 P0, [UR7+0x70], R0 ;  /* 0x00007000ff0075a7 */ /* 0x000e640008001007 */
[----:B-1----:R-:W-:Y:S05]  /*2ff0*/  @P0 EXIT ;  /* 0x000000000000094d */ /* 0x002fea0003800000 */
[----:B------:R-:W-:Y:S02]  /*3000*/  SHF.L.U32 R2, R2, 0x1f, RZ ;  /* 0x0000001f02027819 */ /* 0x000fe400000006ff */
[----:B------:R-:W-:-:S07]  /*3010*/  MOV R0, UR7 ;  /* 0x0000000700007c02 */ /* 0x000fce0008000f00 */
.L_x_54:
[----:B-1----:R1:W2:Y:S02]  /*3020*/  SYNCS.PHASECHK.TRANS64.TRYWAIT P0, [R0+URZ+0x70], R2 ;  /* 0x00007002000075a7 */ /* 0x0022a400080011ff */
[----:B--2---:R-:W-:Y:S05]  /*3030*/  @!P0 NANOSLEEP.SYNCS 0x989680 ;  /* 0x009896800000895d */ /* 0x004fea0003900000 */
[----:B------:R-:W2:Y:S02]  /*3040*/  @!P0 SYNCS.PHASECHK.TRANS64 P0, [R0+URZ+0x70], R2 ;  /* 0x00007002000085a7 */ /* 0x000ea400080010ff */
[----:B--2---:R-:W-:Y:S05]  /*3050*/  @P0 EXIT ;  /* 0x000000000000094d */ /* 0x004fea0003800000 */
[----:B------:R-:W-:Y:S05]  /*3060*/  BRA `(.L_x_54) ;  /* 0xfffffffc00ec7947 */ /* 0x000fea000383ffff */
.L_x_47:
[----:B------:R-:W-:Y:S05]  /*3070*/  BRA.U UP4, `(.L_x_55) ;  /* 0x0000001104a47547 */ /* 0x000fea000b800000 */
[----:B------:R-:W1:Y:S01]  /*3080*/  S2UR UR7, SR_CgaCtaId ;  /* 0x00000000000779c3 */ /* 0x000e620000008800 */
[----:B------:R-:W-:Y:S01]  /*3090*/  UMOV UR4, 0x40 ;  /* 0x0000004000047882 */ /* 0x000fe20000000000 */
[----:B------:R-:W-:Y:S01]  /*30a0*/  NOP ;  /* 0x0000000000007918 */ /* 0x000fe20000000000 */
[----:B------:R-:W-:Y:S01]  /*30b0*/  UMOV UR6, 0x400 ;  /* 0x0000040000067882 */ /* 0x000fe20000000000 */
[----:B-1----:R-:W-:Y:S02]  /*30c0*/  ULEA UR5, UR7, UR4, 0x18 ;  /* 0x0000000407057291 */ /* 0x002fe4000f8ec0ff */
[----:B------:R-:W-:-:S07]  /*30d0*/  ULEA UR6, UR7, UR6, 0x18 ;  /* 0x0000000607067291 */ /* 0x000fce000f8ec0ff */
[----:B------:R-:W1:Y:S02]  /*30e0*/  LDS.U8 R0, [UR5+0x1c] ;  /* 0x00001c05ff007984 */ /* 0x000e640008000000 */
[----:B-1----:R-:W-:-:S13]  /*30f0*/  ISETP.NE.AND P0, PT, R0, RZ, PT ;  /* 0x000000ff0000720c */ /* 0x002fda0003f05270 */
[----:B------:R-:W-:Y:S05]  /*3100*/  @P0 BRA `(.L_x_56) ;  /* 0x0000000400080947 */ /* 0x000fea0003800000 */
[----:B------:R-:W-:Y:S02]  /*3110*/  UISETP.NE.U32.AND UP1, UPT, UR33, 0x1, UPT ;  /* 0x000000012100788c */ /* 0x000fe4000bf25070 */
[----:B------:R-:W-:-:S07]  /*3120*/  UIADD3 UR7, UPT, UPT, UR5, 0x8, URZ ;  /* 0x0000000805077890 */ /* 0x000fce000fffe0ff */
[----:B------:R-:W-:Y:S05]  /*3130*/  BRA.U !UP1, `(.L_x_57) ;  /* 0x00000001099c7547 */ /* 0x000fea000b800000 */
[----:B------:R-:W-:Y:S01]  /*3140*/  ELECT P0, URZ, PT ;  /* 0x0000000000ff782f */ /* 0x000fe20003800000 */
[----:B------:R-:W-:-:S12]  /*3150*/  BSSY B0, `(.L_x_57) ;  /* 0x0000025000007945 */ /* 0x000fd80003800000 */
[----:B------:R-:W-:Y:S05]  /*3160*/  @!P0 BRA `(.L_x_58) ;  /* 0x00000000008c8947 */ /* 0x000fea0003800000 */
[----:B------:R-:W-:-:S05]  /*3170*/  UMOV UR4, 0x10 ;  /* 0x0000001000047882 */ /* 0x000fca0000000000 */
[----:B------:R-:W-:Y:S04]  /*3180*/  DEPBAR.LE SB1, 0x36 ;  /* 0x00009d800000791a */ /* 0x000fe80000000000 */
[----:B------:R-:W1:Y:S02]  /*3190*/  UTCATOMSWS.2CTA.FIND_AND_SET.ALIGN UP0, UR4, UR4 ;  /* 0x00000004000475e3 */ /* 0x000e640008200800 */
[----:B-1----:R-:W-:Y:S01]  /*31a0*/  MOV R10, UR4 ;  /* 0x00000004000a7c02 */ /* 0x002fe20008000f00 */
[----:B------:R-:W-:Y:S06]  /*31b0*/  BRA.U UP0, `(.L_x_59) ;  /* 0x0000000100187547 */ /* 0x000fec000b800000 */
.L_x_60:
[----:B------:R-:W-:Y:S05]  /*31c0*/  NANOSLEEP 0x64 ;  /* 0x000000640000795d */ /* 0x000fea0003800000 */
[----:B------:R-:W-:-:S05]  /*31d0*/  UMOV UR4, 0x10 ;  /* 0x0000001000047882 */ /* 0x000fca0000000000 */
[----:B------:R-:W-:Y:S04]  /*31e0*/  DEPBAR.LE SB1, 0x36 ;  /* 0x00009d800000791a */ /* 0x000fe80000000000 */
[----:B------:R-:W1:Y:S02]  /*31f0*/  UTCATOMSWS.2CTA.FIND_AND_SET.ALIGN UP0, UR4, UR4 ;  /* 0x00000004000475e3 */ /* 0x000e640008200800 */
[----:B-1----:R-:W-:Y:S01]  /*3200*/  MOV R10, UR4 ;  /* 0x00000004000a7c02 */ /* 0x002fe20008000f00 */
[----:B------:R-:W-:Y:S05]  /*3210*/  BRA.U !UP0, `(.L_x_60) ;  /* 0xfffffffd08e87547 */ /* 0x000fea000b83ffff */
.L_x_59:
[----:B------:R-:W1:Y:S01]  /*3220*/  LDS R6, [UR5+0x10] ;  /* 0x00001005ff067984 */ /* 0x000e620008000800 */
[----:B------:R-:W-:Y:S01]  /*3230*/  IMAD.U32 R0, RZ, RZ, UR6 ;  /* 0x00000006ff007e24 */ /* 0x000fe2000f8e00ff */
[----:B------:R-:W-:-:S03]  /*3240*/  MOV R4, UR35 ;  /* 0x0000002300047c02 */ /* 0x000fc60008000f00 */
[----:B------:R-:W-:Y:S01]  /*3250*/  VIADD R0, R0, 0x110 ;  /* 0x0000011000007836 */ /* 0x000fe20000000000 */
[----:B-1----:R-:W-:-:S04]  /*3260*/  SHF.L.U32 R6, R6, 0x1f, RZ ;  /* 0x0000001f06067819 */ /* 0x002fc800000006ff */
[----:B------:R-:W1:Y:S02]  /*3270*/  SYNCS.PHASECHK.TRANS64.TRYWAIT P0, [UR5+0x8], R6 ;  /* 0x00000806ff0075a7 */ /* 0x000e640008001105 */
[----:B-1----:R-:W-:Y:S05]  /*3280*/  @P0 BRA `(.L_x_61) ;  /* 0x0000000000080947 */ /* 0x002fea0003800000 */
[----:B------:R-:W1:Y:S02]  /*3290*/  SYNCS.PHASECHK.TRANS64.TRYWAIT P0, [UR5+0x8], R6 ;  /* 0x00000806ff0075a7 */ /* 0x000e640008001105 */
[----:B-1----:R-:W-:Y:S05]  /*32a0*/  @!P0 BRA `(.L_x_62) ;  /* 0x0000004400b48947 */ /* 0x002fea0003800000 */
.L_x_61:
[----:B------:R-:W-:Y:S01]  /*32b0*/  PRMT R4, R4, 0x654, R0 ;  /* 0x0000065404047816 */ /* 0x000fe20000000000 */
[----:B------:R-:W-:Y:S01]  /*32c0*/  HFMA2 R0, -RZ, RZ, 0, 5.9604644775390625e-08 ;  /* 0x00000001ff007431 */ /* 0x000fe200000001ff */
[----:B------:R-:W-:Y:S01]  /*32d0*/  UPRMT UR4, UR35, 0x654, UR7 ;  /* 0x0000065423047896 */ /* 0x000fe20008000007 */
[----:B------:R-:W-:Y:S02]  /*32e0*/  IMAD.MOV.U32 R8, RZ, RZ, 0xffff ;  /* 0x0000ffffff087424 */ /* 0x000fe400078e00ff */
[----:B-1----:R-:W-:Y:S02]  /*32f0*/  IMAD.MOV.U32 R6, RZ, RZ, 0x4 ;  /* 0x00000004ff067424 */ /* 0x002fe400078e00ff */
[----:B------:R-:W-:Y:S01]  /*3300*/  IMAD.SHL.U32 R9, R10, 0x20, RZ ;  /* 0x000000200a097824 */ /* 0x000fe200078e00ff */
[----:B------:R-:W-:Y:S02]  /*3310*/  MOV R5, UR4 ;  /* 0x0000000400057c02 */ /* 0x000fe40008000f00 */
[-C--:B------:R-:W-:Y:S01]  /*3320*/  SHF.L.U32 R8, R8, R10.reuse, RZ ;  /* 0x0000000a08087219 */ /* 0x080fe200000006ff */
[----:B------:R1:W-:Y:S01]  /*3330*/  SYNCS.ARRIVE.TRANS64.RED RZ, [UR4], R6 ;  /* 0x00000006ffff79a7 */ /* 0x0003e20008000404 */
[----:B------:R-:W-:Y:S01]  /*3340*/  SHF.L.U32 R7, R0, R10, RZ ;  /* 0x0000000a00077219 */ /* 0x000fe200000006ff */
[----:B------:R1:W-:Y:S04]  /*3350*/  STS [UR6+0x110], R9 ;  /* 0x00011009ff007988 */ /* 0x0003e80008000806 */
[----:B------:R1:W-:Y:S04]  /*3360*/  STAS [R4.64], R10 ;  /* 0x0000000a04007dbd */ /* 0x0003e8000c0008ff */
[----:B------:R1:W-:Y:S04]  /*3370*/  ATOMS.OR RZ, [UR5+0x14], R8 ;  /* 0x00001408ffff798c */ /* 0x0003e8000b000005 */
[----:B------:R1:W-:Y:S04]  /*3380*/  ATOMS.OR RZ, [UR5+0x18], R7 ;  /* 0x00001807ffff798c */ /* 0x0003e8000b000005 */
[----:B------:R1:W-:Y:S02]  /*3390*/  ATOMS.XOR RZ, [UR5+0x10], R0 ;  /* 0x00001000ffff798c */ /* 0x0003e4000b800005 */
.L_x_58:
[----:B------:R-:W-:Y:S05]  /*33a0*/  BSYNC B0 ;  /* 0x0000000000007941 */ /* 0x000fea0003800000 */
.L_x_57:
[----:B------:R-:W-:Y:S05]  /*33b0*/  BRA.U UP1, `(.L_x_63) ;  /* 0x00000001016c7547 */ /* 0x000fea000b800000 */
[----:B------:R-:W-:-:S03]  /*33c0*/  UMOV UR4, 0xffffffff ;  /* 0xffffffff00047882 */ /* 0x000fc60000000000 */
[----:B------:R-:W-:Y:S05]  /*33d0*/  BRA.DIV UR4, `(.L_x_64) ;  /* 0x0000004604807947 */ /* 0x000fea000b800000 */
[----:B------:R-:W-:-:S13]  /*33e0*/  ELECT P0, URZ, PT ;  /* 0x0000000000ff782f */ /* 0x000fda0003800000 */
.L_x_130:
[----:B------:R-:W-:Y:S05]  /*33f0*/  @!P0 BRA `(.L_x_63) ;  /* 0x00000000005c8947 */ /* 0x000fea0003800000 */
[----:B-1----:R-:W1:Y:S02]  /*3400*/  LDS R4, [UR5+0x10] ;  /* 0x00001005ff047984 */ /* 0x002e640008000800 */
[----:B-1----:R-:W-:-:S04]  /*3410*/  SHF.L.U32 R4, R4, 0x1f, RZ ;  /* 0x0000001f04047819 */ /* 0x002fc800000006ff */
[----:B------:R-:W1:Y:S02]  /*3420*/  SYNCS.PHASECHK.TRANS64.TRYWAIT P0, [UR5+0x8], R4 ;  /* 0x00000804ff0075a7 */ /* 0x000e640008001105 */
[----:B-1----:R-:W-:Y:S05]  /*3430*/  @P0 BRA `(.L_x_65) ;  /* 0x0000000000080947 */ /* 0x002fea0003800000 */
[----:B------:R-:W1:Y:S02]  /*3440*/  SYNCS.PHASECHK.TRANS64.TRYWAIT P0, [UR5+0x8], R4 ;  /* 0x00000804ff0075a7 */ /* 0x000e640008001105 */
[----:B-1----:R-:W-:Y:S05]  /*3450*/  @!P0 BRA `(.L_x_66) ;  /* 0x0000004400848947 */ /* 0x002fea0003800000 */
.L_x_65:
[----:B------:R-:W2:Y:S01]  /*3460*/  LDS R6, [UR6+0x110] ;  /* 0x00011006ff067984 */ /* 0x000ea20008000800 */
[----:B-1----:R-:W-:Y:S02]  /*3470*/  HFMA2 R0, -RZ, RZ, 0, 5.9604644775390625e-08 ;  /* 0x00000001ff007431 */ /* 0x002fe400000001ff */
[----:B------:R-:W-:Y:S01]  /*3480*/  IMAD.MOV.U32 R4, RZ, RZ, 0xffff ;  /* 0x0000ffffff047424 */ /* 0x000fe200078e00ff */
[----:B------:R-:W-:Y:S01]  /*3490*/  UPRMT UR4, UR35, 0x654, UR7 ;  /* 0x0000065423047896 */ /* 0x000fe20008000007 */
[----:B--2---:R-:W-:-:S03]  /*34a0*/  IMAD.SHL.U32 R5, R6, 0x20, RZ ;  /* 0x0000002006057824 */ /* 0x004fc600078e00ff */
[-C--:B------:R-:W-:Y:S02]  /*34b0*/  SHF.L.U32 R4, R4, R6.reuse, RZ ;  /* 0x0000000604047219 */ /* 0x080fe400000006ff */
[----:B------:R-:W-:Y:S01]  /*34c0*/  SHF.L.U32 R6, R0, R6, RZ ;  /* 0x0000000600067219 */ /* 0x000fe200000006ff */
[----:B------:R2:W-:Y:S04]  /*34d0*/  STS [UR6+0x110], R5 ;  /* 0x00011005ff007988 */ /* 0x0005e80008000806 */
[----:B------:R2:W-:Y:S04]  /*34e0*/  ATOMS.OR RZ, [UR5+0x14], R4 ;  /* 0x00001404ffff798c */ /* 0x0005e8000b000005 */
[----:B------:R2:W-:Y:S01]  /*34f0*/  ATOMS.OR RZ, [UR5+0x18], R6 ;  /* 0x00001806ffff798c */ /* 0x0005e2000b000005 */
[----:B------:R-:W-:Y:S03]  /*3500*/  SYNCS.ARRIVE.TRANS64.RED.A1T0 RZ, [UR4], RZ ;  /* 0x000000ffffff79a7 */ /* 0x000fe60008100404 */
[----:B------:R2:W-:Y:S01]  /*3510*/  ATOMS.XOR RZ, [UR5+0x10], R0 ;  /* 0x00001000ffff798c */ /* 0x0005e2000b800005 */
[----:B------:R-:W-:Y:S05]  /*3520*/  BRA `(.L_x_63) ;  /* 0x0000000000107947 */ /* 0x000fea0003800000 */
.L_x_56:
[----:B------:R-:W-:Y:S02]  /*3530*/  MOV R0, 0xffffffff ;  /* 0xffffffff00007802 */ /* 0x000fe40000000f00 */
[----:B------:R-:W-:-:S03]  /*3540*/  MOV R4, 0x3570 ;  /* 0x0000357000047802 */ /* 0x000fc60000000f00 */
[----:B------:R1:W-:Y:S04]  /*3550*/  STS [UR6+0x110], R0 ;  /* 0x00011000ff007988 */ /* 0x0003e80008000806 */
[----:B-1---5:R-:W-:Y:S05]  /*3560*/  CALL.REL.NOINC `($__internal_1_$__cuda_sm10x_tcgen05_guardrail_trap_phase_invalid_during_alloc) ;  /* 0x00000048008c7944 */ /* 0x022fea0003c00000 */
.L_x_63:
[----:B------:R-:W-:Y:S05]  /*3570*/  WARPSYNC.ALL ;  /* 0x0000000000007948 */ /* 0x000fea0003800000 */
[----:B------:R-:W3:Y:S01]  /*3580*/  S2UR UR4, SR_CgaCtaId ;  /* 0x00000000000479c3 */ /* 0x000ee20000008800 */
[----:B------:R-:W-:Y:S01]  /*3590*/  UMOV UR17, 0x400 ;  /* 0x0000040000117882 */ /* 0x000fe20000000000 */
[----:B------:R-:W-:-:S06]  /*35a0*/  NOP ;  /* 0x0000000000007918 */ /* 0x000fcc0000000000 */
[----:B------:R-:W-:Y:S06]  /*35b0*/  BAR.ARV 0x6, 0xa0 ;  /* 0x0182800000007b1d */ /* 0x000fec0000002000 */
[----:B------:R-:W4:Y:S01]  /*35c0*/  LDCU UR6, c[0x0][0x38c] ;  /* 0x00007180ff0677ac */ /* 0x000f220008000800 */
[----:B------:R-:W-:Y:S01]  /*35d0*/  LOP3.LUT R3, R3, 0xffff, RZ, 0xc0, !PT ;  /* 0x0000ffff03037812 */ /* 0x000fe200078ec0ff */
[----:B-1----:R-:W-:Y:S01]  /*35e0*/  IMAD.MOV.U32 R9, RZ, RZ, 0x1 ;  /* 0x00000001ff097424 */ /* 0x002fe200078e00ff */
[----:B------:R-:W-:Y:S01]  /*35f0*/  LOP3.LUT R2, R2, 0xffff, RZ, 0xc0, !PT ;  /* 0x0000ffff02027812 */ /* 0x000fe200078ec0ff */
[----:B------:R-:W-:Y:S01]  /*3600*/  IMAD.MOV.U32 R8, RZ, RZ, RZ ;  /* 0x000000ffff087224 */ /* 0x000fe200078e00ff */
[----:B------:R-:W-:Y:S01]  /*3610*/  R2UR UR20, R3 ;  /* 0x00000000031472ca */ /* 0x000fe200000e0000 */
[----:B------:R-:W-:Y:S01]  /*3620*/  UMOV UR24, URZ ;  /* 0x000000ff00187c82 */ /* 0x000fe20008000000 */
[----:B------:R-:W-:-:S02]  /*3630*/  R2UR UR30, R2 ;  /* 0x00000000021e72ca */ /* 0x000fc400000e0000 */
[----:B------:R-:W-:Y:S01]  /*3640*/  CS2R R2, SRZ ;  /* 0x0000000000027805 */ /* 0x000fe2000001ff00 */
[----:B------:R-:W-:Y:S01]  /*3650*/  UMOV UR15, URZ ;  /* 0x000000ff000f7c82 */ /* 0x000fe20008000000 */
[----:B---3--:R-:W-:Y:S01]  /*3660*/  ULEA UR17, UR4, UR17, 0x18 ;  /* 0x0000001104117291 */ /* 0x008fe2000f8ec0ff */
[----:B------:R-:W-:Y:S01]  /*3670*/  UMOV UR14, URZ ;  /* 0x000000ff000e7c82 */ /* 0x000fe20008000000 */
[----:B------:R-:W-:Y:S02]  /*3680*/  UISETP.NE.AND UP3, UPT, UR33, URZ, UPT ;  /* 0x000000ff2100728c */ /* 0x000fe4000bf65270 */
[----:B------:R-:W-:Y:S02]  /*3690*/  UIADD3 UR5, UPT, UPT, UR17, 0x4400, URZ ;  /* 0x0000440011057890 */ /* 0x000fe4000fffe0ff */
[----:B------:R-:W-:-:S03]  /*36a0*/  UIADD3 UR4, UPT, UPT, UR17, 0xc400, URZ ;  /* 0x0000c40011047890 */ /* 0x000fc6000fffe0ff */
[----:B--2---:R-:W1:Y:S01]  /*36b0*/  LDS R0, [UR17+0x110] ;  /* 0x00011011ff007984 */ /* 0x004e620008000800 */
[----:B----4-:R-:W-:Y:S02]  /*36c0*/  UIADD3 UR6, UPT, UPT, UR6, 0x3f, URZ ;  /* 0x0000003f06067890 */ /* 0x010fe4000fffe0ff */
[----:B------:R-:W-:Y:S02]  /*36d0*/  USHF.R.U32.HI UR5, URZ, 0x4, UR5 ;  /* 0x00000004ff057899 */ /* 0x000fe40008011605 */
[----:B------:R-:W-:Y:S02]  /*36e0*/  USHF.R.S32.HI UR25, URZ, 0x1f, UR6 ;  /* 0x0000001fff197899 */ /* 0x000fe40008011406 */
[----:B------:R-:W-:Y:S02]  /*36f0*/  USHF.R.U32.HI UR4, URZ, 0x4, UR4 ;  /* 0x00000004ff047899 */ /* 0x000fe40008011604 */
[----:B------:R-:W-:Y:S02]  /*3700*/  ULEA.HI UR25, UR25, UR6, URZ, 0x6 ;  /* 0x0000000619197291 */ /* 0x000fe4000f8f30ff */
[----:B------:R-:W-:-:S02]  /*3710*/  ULOP3.LUT UR5, UR5, 0x3fff, URZ, 0xc0, !UPT ;  /* 0x00003fff05057892 */ /* 0x000fc4000f8ec0ff */
[----:B------:R-:W-:Y:S02]  /*3720*/  USHF.R.S32.HI UR25, URZ, 0x6, UR25 ;  /* 0x00000006ff197899 */ /* 0x000fe40008011419 */
[----:B------:R-:W-:Y:S02]  /*3730*/  ULOP3.LUT UR22, UR4, 0x3fff, URZ, 0xc0, !UPT ;  /* 0x00003fff04167892 */ /* 0x000fe4000f8ec0ff */
[----:B------:R-:W-:Y:S02]  /*3740*/  UISETP.LT.AND UP0, UPT, UR25, 0x1, UPT ;  /* 0x000000011900788c */ /* 0x000fe4000bf01270 */
[----:B------:R-:W-:Y:S02]  /*3750*/  ULOP3.LUT UR21, UR5, 0x10000, URZ, 0xfc, !UPT ;  /* 0x0001000005157892 */ /* 0x000fe4000f8efcff */
[----:B------:R-:W-:Y:S02]  /*3760*/  ULOP3.LUT UR22, UR22, 0x10000, URZ, 0xfc, !UPT ;  /* 0x0001000016167892 */ /* 0x000fe4000f8efcff */
[----:B------:R-:W-:Y:S01]  /*3770*/  USEL UR31, UR25, 0x1, !UP0 ;  /* 0x00000001191f7887 */ /* 0x000fe2000c000000 */
[----:B------:R-:W-:Y:S01]  /*3780*/  UMOV UR28, 0x0 ;  /* 0x00000000001c7882 */ /* 0x000fe20000000000 */
[----:B------:R-:W-:Y:S01]  /*3790*/  UMOV UR29, 0x10100490 ;  /* 0x10100490001d7882 */ /* 0x000fe20000000000 */
[----:B------:R-:W-:Y:S01]  /*37a0*/  UMOV UR26, 0x0 ;  /* 0x00000000001a7882 */ /* 0x000fe20000000000 */
[----:B------:R-:W-:Y:S01]  /*37b0*/  UMOV UR27, 0x10100490 ;  /* 0x10100490001b7882 */ /* 0x000fe20000000000 */
[----:B-1----:R-:W-:-:S15]  /*37c0*/  R2UR UR32, R0 ;  /* 0x00000000002072ca */ /* 0x002fde00000e0000 */
.L_x_74:
[C---:B------:R-:W-:Y:S02]  /*37d0*/  LEA R0, R8.reuse, UR17, 0x3 ;  /* 0x0000001108007c11 */ /* 0x040fe4000f8e18ff */
[----:B------:R-:W-:Y:S02]  /*37e0*/  SHF.L.U32 R4, R3, 0x1f, RZ ;  /* 0x0000001f03047819 */ /* 0x000fe400000006ff */
[----:B------:R-:W-:Y:S02]  /*37f0*/  LEA R5, R8, UR17, 0x4 ;  /* 0x0000001108057c11 */ /* 0x000fe4000f8e20ff */
[----:B------:R-:W1:Y:S02]  /*3800*/  SYNCS.PHASECHK.TRANS64.TRYWAIT P0, [R0+URZ+0x60], R4 ;  /* 0x00006004000075a7 */ /* 0x000e6400080011ff */
[----:B-1-3--:R-:W-:Y:S05]  /*3810*/  @!P0 BRA `(.L_x_67) ;  /* 0x0000004000ac8947 */ /* 0x00afea0003800000 */
.L_x_131:
[----:B-1----:R-:W1:Y:S01]  /*3820*/  LDS.128 R4, [R5+0xf0] ;  /* 0x0000f00005047984 */ /* 0x002e620000000c00 */
[----:B------:R-:W-:Y:S02]  /*3830*/  VIADD R0, R0, 0x70 ;  /* 0x0000007000007836 */ /* 0x000fe40000000000 */
[----:B------:R-:W-:Y:S01]  /*3840*/  VIADD R8, R8, 0x1 ;  /* 0x0000000108087836 */ /* 0x000fe20000000000 */
[----:B------:R-:W-:Y:S01]  /*3850*/  @!PT LDS RZ, [RZ] ;  /* 0x00000000fffff984 */ /* 0x000fe20000000800 */
[----:B------:R-:W-:Y:S01]  /*3860*/  @!PT LDS RZ, [RZ] ;  /* 0x00000000fffff984 */ /* 0x000fe20000000800 */
[----:B------:R-:W-:Y:S01]  /*3870*/  @!PT LDS RZ, [RZ] ;  /* 0x00000000fffff984 */ /* 0x000fe20000000800 */
[----:B------:R-:W-:Y:S01]  /*3880*/  @!PT LDS RZ, [RZ] ;  /* 0x00000000fffff984 */ /* 0x000fe20000000800 */
[----:B------:R2:W-:Y:S06]  /*3890*/  MEMBAR.ALL.CTA ;  /* 0x0000000000007992 */ /* 0x0005ec0000008000 */
[----:B--2---:R-:W2:Y:S01]  /*38a0*/  FENCE.VIEW.ASYNC.S ;  /* 0x00000000000073c6 */ /* 0x004ea20000000000 */
[----:B------:R-:W-:-:S04]  /*38b0*/  PRMT R0, RZ, 0x654, R0 ;  /* 0x00000654ff007816 */ /* 0x000fc80000000000 */
[----:B--2---:R2:W-:Y:S01]  /*38c0*/  SYNCS.ARRIVE.TRANS64.RED.A1T0 RZ, [R0+URZ], RZ ;  /* 0x000000ff00ff79a7 */ /* 0x0045e200081004ff */
[----:B-1----:R-:W-:Y:S01]  /*38d0*/  LOP3.LUT P1, RZ, R6, 0x1, RZ, 0xc0, !PT ;  /* 0x0000000106ff7812 */ /* 0x002fe2000782c0ff */
[----:B--2---:R-:W-:-:S12]  /*38e0*/  BRA.U UP3, `(.L_x_68) ;  /* 0x0000000103e07547 */ /* 0x004fd8000b800000 */
[----:B------:R-:W1:Y:S01]  /*38f0*/  LDCU UR4, c[0x0][0x38c] ;  /* 0x00007180ff0477ac */ /* 0x000e620008000800 */
[----:B------:R-:W-:Y:S02]  /*3900*/  PLOP3.LUT P2, PT, PT, PT, PT, 0x80, 0x8 ;  /* 0x000000000008781c */ /* 0x000fe40003f4f070 */
[----:B------:R-:W-:Y:S01]  /*3910*/  SHF.L.U32 R4, R9, 0x1f, RZ ;  /* 0x0000001f09047819 */ /* 0x000fe200000006ff */
[----:B------:R-:W-:Y:S02]  /*3920*/  ULEA UR23, UR24, UR17, 0x3 ;  /* 0x0000001118177291 */ /* 0x000fe4000f8e18ff */
[----:B------:R-:W-:Y:S02]  /*3930*/  ULEA UR18, UR24, UR32, 0x6 ;  /* 0x0000002018127291 */ /* 0x000fe4000f8e30ff */
[----:B-1----:R-:W-:-:S06]  /*3940*/  UISETP.GE.AND UP0, UPT, UR4, 0x1, UPT ;  /* 0x000000010400788c */ /* 0x002fcc000bf06270 */
[----:B------:R-:W-:-:S05]  /*3950*/  PLOP3.LUT P0, PT, PT, PT, UP0, 0x80, 0x8 ;  /* 0x000000000008781c */ /* 0x000fca0003f0f008 */
[----:B------:R-:W-:-:S08]  /*3960*/  @UP0 ULEA UR4, UR15, UR17, 0x3 ;  /* 0x000000110f040291 */ /* 0x000fd0000f8e18ff */
[----:B------:R-:W-:-:S04]  /*3970*/  @P0 SHF.L.U32 R0, R2, 0x1f, RZ ;  /* 0x0000001f02000819 */ /* 0x000fc800000006ff */
[----:B------:R1:W2:Y:S01]  /*3980*/  @P0 SYNCS.PHASECHK.TRANS64.TRYWAIT P2, [UR4], R0 ;  /* 0x00000000ff0005a7 */ /* 0x0002a20008041104 */
[----:B------:R-:W3:Y:S02]  /*3990*/  SYNCS.PHASECHK.TRANS64.TRYWAIT P0, [UR23+0xa0], R4 ;  /* 0x0000a004ff0075a7 */ /* 0x000ee40008001117 */
[----:B-123--:R-:W-:Y:S05]  /*39a0*/  @!P0 BRA `(.L_x_69) ;  /* 0x00000040005c8947 */ /* 0x00efea0003800000 */
.L_x_133:
[----:B------:R-:W-:Y:S01]  /*39b0*/  UMOV UR19, UR14 ;  /* 0x0000000e00137c82 */ /* 0x000fe20008000000 */
[----:B------:R-:W-:Y:S05]  /*39c0*/  BRA.U !UP0, `(.L_x_70) ;  /* 0x0000000108987547 */ /* 0x000fea000b800000 */
[----:B------:R-:W-:Y:S02]  /*39d0*/  UIADD3 UR19, UPT, UPT, UR31, UR14, URZ ;  /* 0x0000000e1f137290 */ /* 0x000fe4000fffe0ff */
[----:B------:R-:W-:Y:S01]  /*39e0*/  UPLOP3.LUT UP2, UPT, UPT, UPT, UPT, 0x40, 0x4 ;  /* 0x000000000004789c */ /* 0x000fe20003f4e870 */
[----:B------:R-:W-:Y:S01]  /*39f0*/  UMOV UR16, UR25 ;  /* 0x0000001900107c82 */ /* 0x000fe20008000000 */
[----:B------:R-:W-:-:S09]  /*3a00*/  UMOV UR6, UR15 ;  /* 0x0000000f00067c82 */ /* 0x000fd20008000000 */
.L_x_73:
[----:B--2---:R-:W-:Y:S01]  /*3a10*/  ULEA UR5, UR6, UR17, 0x3 ;  /* 0x0000001106057291 */ /* 0x004fe2000f8e18ff */
[----:B---3--:R-:W-:Y:S11]  /*3a20*/  @P2 BRA `(.L_x_71) ;  /* 0x00000000000c2947 */ /* 0x008ff60003800000 */
[----:B-1----:R-:W-:Y:S04]  /*3a30*/  SHF.L.U32 R4, R2, 0x1f, RZ ;  /* 0x0000001f02047819 */ /* 0x002fe800000006ff */
[----:B------:R-:W1:Y:S02]  /*3a40*/  SYNCS.PHASECHK.TRANS64.TRYWAIT P0, [UR5], R4 ;  /* 0x00000004ff0075a7 */ /* 0x000e640008001105 */
[----:B-1----:R-:W-:Y:S05]  /*3a50*/  @!P0 BRA `(.L_x_72) ;  /* 0x0000004000488947 */ /* 0x002fea0003800000 */
.L_x_71:
[----:B------:R-:W-:Y:S01]  /*3a60*/  UISETP.NE.AND UP0, UPT, UR16, 0x1, UPT ;  /* 0x000000011000788c */ /* 0x000fe2000bf05270 */
[----:B------:R-:W-:Y:S01]  /*3a70*/  PLOP3.LUT P2, PT, PT, PT, PT, 0x80, 0x8 ;  /* 0x000000000008781c */ /* 0x000fe20003f4f070 */
[----:B------:R-:W-:Y:S02]  /*3a80*/  UIADD3 UR4, UPT, UPT, UR6, 0x1, URZ ;  /* 0x0000000106047890 */ /* 0x000fe4000fffe0ff */
[----:B------:R-:W-:Y:S02]  /*3a90*/  ULEA UR12, UR6, UR22, 0x7 ;  /* 0x00000016060c7291 */ /* 0x000fe4000f8e38ff */
[----:B------:R-:W-:Y:S01]  /*3aa0*/  UISETP.NE.AND UP1, UPT, UR4, 0x4, UPT ;  /* 0x000000040400788c */ /* 0x000fe2000bf25270 */
[----:B------:R-:W-:Y:S01]  /*3ab0*/  PLOP3.LUT P0, PT, PT, PT, UP0, 0x80, 0x8 ;  /* 0x000000000008781c */ /* 0x000fe20003f0f008 */
[----:B------:R-:W-:Y:S02]  /*3ac0*/  UIADD3 UR10, UPT, UPT, UR12, 0x2, URZ ;  /* 0x000000020c0a7890 */ /* 0x000fe4000fffe0ff */
[----:B------:R-:W-:Y:S02]  /*3ad0*/  USEL UR7, URZ, 0x1, UP1 ;  /* 0x00000001ff077887 */ /* 0x000fe40008800000 */
[----:B------:R-:W-:Y:S02]  /*3ae0*/  USEL UR15, UR4, URZ, UP1 ;  /* 0x000000ff040f7287 */ /* 0x000fe40008800000 */
[----:B------:R-:W-:Y:S02]  /*3af0*/  UIADD3 UR14, UPT, UPT, UR14, 0x1, URZ ;  /* 0x000000010e0e7890 */ /* 0x000fe4000fffe0ff */
[----:B------:R-:W-:Y:S01]  /*3b00*/  @UP0 ULEA UR4, UR15, UR17, 0x3 ;  /* 0x000000110f040291 */ /* 0x000fe2000f8e18ff */
[----:B------:R-:W-:Y:S01]  /*3b10*/  LOP3.LUT R2, R2, UR7, RZ, 0x3c, !PT ;  /* 0x0000000702027c12 */ /* 0x000fe2000f8e3cff */
[----:B------:R-:W-:Y:S01]  /*3b20*/  UIADD3 UR7, UPT, UPT, UR5, 0x20, URZ ;  /* 0x0000002005077890 */ /* 0x000fe2000fffe0ff */
[----:B------:R-:W-:Y:S02]  /*3b30*/  UMOV UR13, 0x80004020 ;  /* 0x80004020000d7882 */ /* 0x000fe40000000000 */
[----:B-1----:R-:W-:Y:S01]  /*3b40*/  @P0 SHF.L.U32 R0, R2, 0x1f, RZ ;  /* 0x0000001f02000819 */ /* 0x002fe200000006ff */
[----:B------:R-:W-:Y:S01]  /*3b50*/  UMOV UR5, 0x80004020 ;  /* 0x8000402000057882 */ /* 0x000fe20000000000 */
[----:B------:R-:W-:Y:S01]  /*3b60*/  UMOV UR11, 0x80004020 ;  /* 0x80004020000b7882 */ /* 0x000fe20000000000 */
[----:B------:R-:W-:Y:S01]  /*3b70*/  UMOV UR9, 0x80004020 ;  /* 0x8000402000097882 */ /* 0x000fe20000000000 */
[----:B------:R2:W3:Y:S01]  /*3b80*/  @P0 SYNCS.PHASECHK.TRANS64.TRYWAIT P2, [UR4], R0 ;  /* 0x00000000ff0005a7 */ /* 0x0004e20008041104 */
[----:B------:R-:W-:Y:S02]  /*3b90*/  ULEA UR4, UR6, UR21, 0x9 ;  /* 0x0000001506047291 */ /* 0x000fe4000f8e48ff */
[----:B------:R-:W-:Y:S02]  /*3ba0*/  UISETP.NE.AND UP0, UPT, UR14, UR19, UPT ;  /* 0x000000130e00728c */ /* 0x000fe4000bf05270 */
[----:B------:R-:W-:Y:S02]  /*3bb0*/  UIADD3 UR8, UPT, UPT, UR4, 0x2, URZ ;  /* 0x0000000204087890 */ /* 0x000fe4000fffe0ff */
[----:B------:R-:W-:Y:S01]  /*3bc0*/  UIADD3 UR16, UPT, UPT, UR16, -0x1, URZ ;  /* 0xffffffff10107890 */ /* 0x000fe2000fffe0ff */
[----:B------:R-:W-:Y:S02]  /*3bd0*/  UMOV UR6, UR15 ;  /* 0x0000000f00067c82 */ /* 0x000fe40008000000 */
[----:B------:R2:W-:Y:S01]  /*3be0*/  UTCQMMA.2CTA gdesc[UR4], gdesc[UR12], tmem[UR18], tmem[UR28], idesc[UR29], UP2 ;  /* 0x00ff1c0c040075ea */ /* 0x0005e20009200312 */
[----:B------:R-:W-:Y:S03]  /*3bf0*/  UPLOP3.LUT UP2, UPT, UPT, UPT, UPT, 0x80, 0x8 ;  /* 0x000000000008789c */ /* 0x000fe60003f4f070 */
[----:B------:R2:W-:Y:S01]  /*3c00*/  UTCQMMA.2CTA gdesc[UR8], gdesc[UR10], tmem[UR18], tmem[UR26], idesc[UR27], UPT ;  /* 0x00ff1a0a080075ea */ /* 0x0005e2000ba00312 */
[----:B------:R2:W-:Y:S01]  /*3c10*/  UTCBAR.2CTA.MULTICAST [UR7], URZ, UR20 ;  /* 0x000000ff070073e9 */ /* 0x0005e20008200814 */
[----:B------:R-:W-:Y:S06]  /*3c20*/  BRA.U UP0, `(.L_x_73) ;  /* 0xfffffffd00787547 */ /* 0x000fec000b83ffff */
.L_x_70:
[----:B--2---:R-:W-:Y:S01]  /*3c30*/  UIADD3 UR4, UPT, UPT, UR23, 0x80, URZ ;  /* 0x0000008017047890 */ /* 0x004fe2000fffe0ff */
[----:B------:R-:W-:-:S08]  /*3c40*/  UMOV UR14, UR19 ;  /* 0x00000013000e7c82 */ /* 0x000fd00008000000 */
[----:B------:R2:W-:Y:S01]  /*3c50*/  UTCBAR.2CTA.MULTICAST [UR4], URZ, UR30 ;  /* 0x000000ff040073e9 */ /* 0x0005e2000820081e */
[----:B------:R-:W-:Y:S02]  /*3c60*/  NOP ;  /* 0x0000000000007918 */ /* 0x000fe40000000000 */
.L_x_68:
[----:B--2---:R-:W-:Y:S01]  /*3c70*/  UIADD3 UR4, UPT, UPT, UR24, 0x1, URZ ;  /* 0x0000000118047890 */ /* 0x004fe2000fffe0ff */
[----:B------:R-:W-:-:S03]  /*3c80*/  ISETP.NE.AND P0, PT, R8, 0x2, PT ;  /* 0x000000020800780c */ /* 0x000fc60003f05270 */
[----:B------:R-:W-:Y:S01]  /*3c90*/  UISETP.NE.AND UP0, UPT, UR4, 0x4, UPT ;  /* 0x000000040400788c */ /* 0x000fe2000bf05270 */
[----:B-1----:R-:W-:Y:S02]  /*3ca0*/  SEL R0, RZ, 0x1, P0 ;  /* 0x00000001ff007807 */ /* 0x002fe40000000000 */
[----:B------:R-:W-:Y:S01]  /*3cb0*/  SEL R8, R8, RZ, P0 ;  /* 0x000000ff08087207 */ /* 0x000fe20000000000 */
[----:B------:R-:W-:Y:S01]  /*3cc0*/  USEL UR5, URZ, 0x1, UP0 ;  /* 0x00000001ff057887 */ /* 0x000fe20008000000 */
[----:B------:R-:W-:Y:S01]  /*3cd0*/  LOP3.LUT R3, R3, R0, RZ, 0x3c, !PT ;  /* 0x0000000003037212 */ /* 0x000fe200078e3cff */
[----:B------:R-:W-:-:S04]  /*3ce0*/  USEL UR24, UR4, URZ, UP0 ;  /* 0x000000ff04187287 */ /* 0x000fc80008000000 */
[----:B------:R-:W-:Y:S01]  /*3cf0*/  LOP3.LUT R9, R9, UR5, RZ, 0x3c, !PT ;  /* 0x0000000509097c12 */ /* 0x000fe2000f8e3cff */
[----:B------:R-:W-:Y:S07]  /*3d00*/  @P1 BRA `(.L_x_74) ;  /* 0xfffffff800b01947 */ /* 0x000fee000383ffff */
[----:B------:R-:W1:Y:S01]  /*3d10*/  S2UR UR8, SR_CgaCtaId ;  /* 0x00000000000879c3 */ /* 0x000e620000008800 */
[----:B------:R-:W-:Y:S01]  /*3d20*/  ELECT P0, URZ, PT ;  /* 0x0000000000ff782f */ /* 0x000fe20003800000 */
[----:B------:R-:W-:Y:S01]  /*3d30*/  HFMA2 R0, -RZ, RZ, 0, 5.9604644775390625e-08 ;  /* 0x00000001ff007431 */ /* 0x000fe200000001ff */
[----:B------:R-:W-:-:S05]  /*3d40*/  UMOV UR4, 0x40 ;  /* 0x0000004000047882 */ /* 0x000fca0000000000 */
[----:B------:R-:W-:Y:S01]  /*3d50*/  UVIRTCOUNT.DEALLOC.SMPOOL 0x80 ;  /* 0x000000800000784c */ /* 0x000fe20000000000 */
[----:B------:R-:W-:Y:S02]  /*3d60*/  UISETP.NE.AND UP1, UPT, UR33, URZ, UPT ;  /* 0x000000ff2100728c */ /* 0x000fe4000bf25270 */
[----:B-1----:R-:W-:-:S09]  /*3d70*/  ULEA UR8, UR8, UR4, 0x18 ;  /* 0x0000000408087291 */ /* 0x002fd2000f8ec0ff */
[----:B------:R1:W-:Y:S01]  /*3d80*/  @P0 STS.U8 [UR8+0x1c], R0 ;  /* 0x00001c00ff000988 */ /* 0x0003e20008000008 */
[----:B------:R-:W-:Y:S05]  /*3d90*/  BRA.U UP1, `(.L_x_75) ;  /* 0x0000000101a07547 */ /* 0x000fea000b800000 */
[----:B------:R-:W-:Y:S01]  /*3da0*/  UIADD3 UR7, UPT, UPT, UR17, 0xa0, URZ ;  /* 0x000000a011077890 */ /* 0x000fe2000fffe0ff */
[----:B------:R-:W-:-:S03]  /*3db0*/  SHF.L.U32 R2, R9, 0x1f, RZ ;  /* 0x0000001f09027819 */ /* 0x000fc600000006ff */
[----:B------:R-:W-:-:S09]  /*3dc0*/  ULEA UR4, UR24, UR7, 0x3 ;  /* 0x0000000718047291 */ /* 0x000fd2000f8e18ff */
[----:B------:R-:W2:Y:S02]  /*3dd0*/  SYNCS.PHASECHK.TRANS64.TRYWAIT P0, [UR4], R2 ;  /* 0x00000002ff0075a7 */ /* 0x000ea40008001104 */
[----:B--2---:R-:W-:Y:S05]  /*3de0*/  @!P0 BRA `(.L_x_76) ;  /* 0x0000003c007c8947 */ /* 0x004fea0003800000 */
.L_x_136:
        /* <DEDUP_REMOVED lines=9> */
.L_x_138:
        /* <DEDUP_REMOVED lines=9> */
.L_x_140:
[----:B------:R-:W-:-:S04]  /*3f10*/  UIADD3 UR4, UPT, UPT, UR4, 0x1, URZ ;  /* 0x0000000104047890 */ /* 0x000fc8000fffe0ff */
[----:B------:R-:W-:-:S04]  /*3f20*/  UISETP.NE.AND UP0, UPT, UR4, 0x4, UPT ;  /* 0x000000040400788c */ /* 0x000fc8000bf05270 */
[----:B------:R-:W-:Y:S02]  /*3f30*/  USEL UR5, URZ, 0x1, UP0 ;  /* 0x00000001ff057887 */ /* 0x000fe40008000000 */
[----:B------:R-:W-:-:S04]  /*3f40*/  USEL UR4, UR4, URZ, UP0 ;  /* 0x000000ff04047287 */ /* 0x000fc80008000000 */
[----:B------:R-:W-:Y:S01]  /*3f50*/  ULEA UR4, UR4, UR7, 0x3 ;  /* 0x0000000704047291 */ /* 0x000fe2000f8e18ff */
[----:B------:R-:W-:-:S04]  /*3f60*/  LOP3.LUT R2, R2, UR5, RZ, 0x3c, !PT ;  /* 0x0000000502027c12 */ /* 0x000fc8000f8e3cff */
[----:B------:R-:W-:Y:S01]  /*3f70*/  SHF.L.U32 R2, R2, 0x1f, RZ ;  /* 0x0000001f02027819 */ /* 0x000fe200000006ff */
[----:B-1----:R-:W-:-:S04]  /*3f80*/  IMAD.U32 R0, RZ, RZ, UR4 ;  /* 0x00000004ff007e24 */ /* 0x002fc8000f8e00ff */
[----:B------:R1:W2:Y:S03]  /*3f90*/  SYNCS.PHASECHK.TRANS64.TRYWAIT P0, [R0+URZ], R2 ;  /* 0x00000002000075a7 */ /* 0x0002a600080011ff */
[----:B--2---:R-:W-:Y:S05]  /*3fa0*/  @!P0 NANOSLEEP.SYNCS 0x989680 ;  /* 0x009896800000895d */ /* 0x004fea0003900000 */
[----:B------:R-:W2:Y:S02]  /*3fb0*/  @!P0 SYNCS.PHASECHK.TRANS64 P0, [R0+URZ], R2 ;  /* 0x00000002000085a7 */ /* 0x000ea400080010ff */
[----:B--2---:R-:W-:Y:S05]  /*3fc0*/  @P0 BRA `(.L_x_79) ;  /* 0x0000000000200947 */ /* 0x004fea0003800000 */
.L_x_80:
[----:B--2---:R2:W4:Y:S02]  /*3fd0*/  SYNCS.PHASECHK.TRANS64.TRYWAIT P0, [R0+URZ], R2 ;  /* 0x00000002000075a7 */ /* 0x00452400080011ff */
[----:B----4-:R-:W-:Y:S05]  /*3fe0*/  @!P0 NANOSLEEP.SYNCS 0x989680 ;  /* 0x009896800000895d */ /* 0x010fea0003900000 */
[----:B------:R-:W4:Y:S02]  /*3ff0*/  @!P0 SYNCS.PHASECHK.TRANS64 P0, [R0+URZ], R2 ;  /* 0x00000002000085a7 */ /* 0x000f2400080010ff */
[----:B----4-:R-:W-:Y:S05]  /*4000*/  @!P0 BRA `(.L_x_80) ;  /* 0xfffffffc00f08947 */ /* 0x010fea000383ffff */
[----:B------:R-:W-:Y:S05]  /*4010*/  BRA `(.L_x_79) ;  /* 0x00000000000c7947 */ /* 0x000fea0003800000 */
.L_x_75:
[----:B------:R-:W-:-:S04]  /*4020*/  UIADD3 UR4, UPT, UPT, UR17, 0xe0, URZ ;  /* 0x000000e011047890 */ /* 0x000fc8000fffe0ff */
[----:B------:R-:W-:-:S09]  /*4030*/  UPRMT UR4, UR35, 0x654, UR4 ;  /* 0x0000065423047896 */ /* 0x000fd20008000004 */
[----:B------:R-:W-:Y:S03]  /*4040*/  SYNCS.ARRIVE.TRANS64.RED.A1T0 RZ, [UR4], RZ ;  /* 0x000000ffffff79a7 */ /* 0x000fe60008100404 */
.L_x_79:
[----:B-12---:R-:W-:Y:S01]  /*4050*/  SHF.L.U32 R2, RZ, 0x1f, RZ ;  /* 0x0000001fff027819 */ /* 0x006fe200000006ff */
[----:B------:R-:W-:Y:S01]  /*4060*/  UIADD3 UR4, UPT, UPT, UR17, 0xe0, URZ ;  /* 0x000000e011047890 */ /* 0x000fe2000fffe0ff */
[----:B------:R-:W-:Y:S02]  /*4070*/  PLOP3.LUT P0, PT, PT, PT, UP1, 0x80, 0x8 ;  /* 0x000000000008781c */ /* 0x000fe40003f0f018 */
[----:B------:R-:W1:Y:S02]  /*4080*/  SYNCS.PHASECHK.TRANS64.TRYWAIT P1, [UR17+0xe0], R2 ;  /* 0x0000e002ff0075a7 */ /* 0x000e640008021111 */
[----:B-1----:R-:W-:Y:S09]  /*4090*/  @!P1 BRA `(.L_x_81) ;  /* 0x0000003c00189947 */ /* 0x002ff20003800000 */
.L_x_142:
[----:B------:R-:W-:Y:S01]  /*40a0*/  @!UP1 UPRMT UR4, UR35, 0x654, UR4 ;  /* 0x0000065423049896 */ /* 0x000fe20008000004 */
[----:B------:R-:W-:Y:S01]  /*40b0*/  UMOV UR5, 0xffff ;  /* 0x0000ffff00057882 */ /* 0x000fe20000000000 */
[----:B------:R-:W-:-:S07]  /*40c0*/  UMOV UR6, 0x1 ;  /* 0x0000000100067882 */ /* 0x000fce0000000000 */
[----:B------:R-:W-:Y:S01]  /*40d0*/  @!P0 SYNCS.ARRIVE.TRANS64.RED.A1T0 RZ, [UR4], RZ ;  /* 0x000000ffffff89a7 */ /* 0x000fe20008100404 */
[----:B------:R-:W-:Y:S01]  /*40e0*/  NOP ;  /* 0x0000000000007918 */ /* 0x000fe20000000000 */
[----:B-1----:R-:W1:Y:S01]  /*40f0*/  LDS R0, [UR8+0x14] ;  /* 0x00001408ff007984 */ /* 0x002e620008000800 */
[----:B------:R-:W-:-:S04]  /*4100*/  ULOP3.LUT UR4, UR32, 0xffff, URZ, 0xc0, !UPT ;  /* 0x0000ffff20047892 */ /* 0x000fc8000f8ec0ff */
[----:B------:R-:W-:-:S04]  /*4110*/  USHF.R.U32.HI UR4, URZ, 0x5, UR4 ;  /* 0x00000005ff047899 */ /* 0x000fc80008011604 */
[----:B------:R-:W-:Y:S02]  /*4120*/  USHF.L.U32 UR5, UR5, UR4, URZ ;  /* 0x0000000405057299 */ /* 0x000fe400080006ff */
[----:B------:R-:W-:-:S04]  /*4130*/  USHF.L.U32 UR4, UR6, UR4, URZ ;  /* 0x0000000406047299 */ /* 0x000fc800080006ff */
[----:B-1----:R-:W-:-:S04]  /*4140*/  LOP3.LUT R0, R0, UR5, RZ, 0xc0, !PT ;  /* 0x0000000500007c12 */ /* 0x002fc8000f8ec0ff */
[----:B------:R-:W-:-:S13]  /*4150*/  ISETP.NE.AND P0, PT, R0, UR5, PT ;  /* 0x0000000500007c0c */ /* 0x000fda000bf05270 */
[----:B------:R-:W-:Y:S05]  /*4160*/  @P0 BRA `(.L_x_82) ;  /* 0x0000000000580947 */ /* 0x000fea0003800000 */
[----:B------:R-:W1:Y:S02]  /*4170*/  LDS R0, [UR8+0x18] ;  /* 0x00001808ff007984 */ /* 0x000e640008000800 */
[----:B-1----:R-:W-:-:S04]  /*4180*/  LOP3.LUT R0, R0, UR4, RZ, 0xc0, !PT ;  /* 0x0000000400007c12 */ /* 0x002fc8000f8ec0ff */
[----:B------:R-:W-:-:S13]  /*4190*/  ISETP.NE.AND P0, PT, R0, UR4, PT ;  /* 0x0000000400007c0c */ /* 0x000fda000bf05270 */
[----:B------:R-:W-:Y:S05]  /*41a0*/  @P0 BRA `(.L_x_83) ;  /* 0x00000000003c0947 */ /* 0x000fea0003800000 */
[----:B------:R-:W1:Y:S01]  /*41b0*/  S2R R2, SR_LANEID ;  /* 0x0000000000027919 */ /* 0x000e620000000000 */
[----:B------:R-:W-:-:S06]  /*41c0*/  ULOP3.LUT UR5, URZ, UR5, URZ, 0x33, !UPT ;  /* 0x00000005ff057292 */ /* 0x000fcc000f8e33ff */
[----:B------:R-:W-:-:S04]  /*41d0*/  IMAD.U32 R0, RZ, RZ, UR5 ;  /* 0x00000005ff007e24 */ /* 0x000fc8000f8e00ff */
[----:B------:R2:W4:Y:S02]  /*41e0*/  REDUX UR7, R0 ;  /* 0x00000000000773c4 */ /* 0x0005240000000000 */
[----:B------:R1:W-:Y:S01]  /*41f0*/  UTCATOMSWS.AND URZ, UR5 ;  /* 0x0000000500ff79e3 */ /* 0x0003e20008000000 */
[----:B--2---:R-:W-:Y:S01]  /*4200*/  LOP3.LUT R0, RZ, UR4, RZ, 0x33, !PT ;  /* 0x00000004ff007c12 */ /* 0x004fe2000f8e33ff */
[----:B------:R-:W-:Y:S02]  /*4210*/  VOTEU.ANY UR4, UPT, PT ;  /* 0x0000000000047886 */ /* 0x000fe400038e0100 */
[----:B------:R-:W-:Y:S02]  /*4220*/  UFLO.U32 UR4, UR4 ;  /* 0x00000004000472bd */ /* 0x000fe400080e0000 */
[----:B------:R-:W2:Y:S04]  /*4230*/  REDUX UR6, R0 ;  /* 0x00000000000673c4 */ /* 0x000ea80000000000 */
[----:B-1----:R-:W-:-:S02]  /*4240*/  ISETP.EQ.U32.AND P0, PT, R2, UR4, PT ;  /* 0x0000000402007c0c */ /* 0x002fc4000bf02070 */
[----:B----4-:R-:W-:-:S11]  /*4250*/  MOV R2, UR7 ;  /* 0x0000000700027c02 */ /* 0x010fd60008000f00 */
[----:B------:R1:W-:Y:S01]  /*4260*/  @P0 ATOMS.AND RZ, [UR8+0x14], R2 ;  /* 0x00001402ffff098c */ /* 0x0003e2000a800008 */
[----:B--2---:R-:W-:-:S05]  /*4270*/  IMAD.U32 R0, RZ, RZ, UR6 ;  /* 0x00000006ff007e24 */ /* 0x004fca000f8e00ff */
[----:B------:R1:W-:Y:S01]  /*4280*/  @P0 ATOMS.AND RZ, [UR8+0x18], R0 ;  /* 0x00001800ffff098c */ /* 0x0003e2000a800008 */
[----:B------:R-:W-:Y:S05]  /*4290*/  BRA `(.L_x_84) ;  /* 0x0000000000147947 */ /* 0x000fea0003800000 */
.L_x_83:
[----:B------:R-:W-:Y:S02]  /*42a0*/  MOV R2, 0x42c0 ;  /* 0x000042c000027802 */ /* 0x000fe40000000f00 */
[----:B---3-5:R-:W-:Y:S05]  /*42b0*/  CALL.REL.NOINC `($__internal_0_$__cuda_sm10x_tcgen05_guardrail_trap_col_being_dealloced_not_returned_by_alloc) ;  /* 0x0000003c002c7944 */ /* 0x028fea0003c00000 */
[----:B------:R-:W-:Y:S05]  /*42c0*/  BRA `(.L_x_84) ;  /* 0x0000000000087947 */ /* 0x000fea0003800000 */
.L_x_82:
[----:B------:R-:W-:Y:S02]  /*42d0*/  MOV R2, 0x42f0 ;  /* 0x000042f000027802 */ /* 0x000fe40000000f00 */
[----:B---3-5:R-:W-:Y:S05]  /*42e0*/  CALL.REL.NOINC `($__internal_2_$__cuda_sm10x_tcgen05_guardrail_trap_unallocated_columns_being_dealloced) ;  /* 0x0000003c00387944 */ /* 0x028fea0003c00000 */
.L_x_84:
[----:B------:R-:W-:Y:S01]  /*42f0*/  NOP ;  /* 0x0000000000007918 */ /* 0x000fe20000000000 */
[----:B------:R-:W-:Y:S05]  /*4300*/  EXIT ;  /* 0x000000000000794d */ /* 0x000fea0003800000 */
.L_x_55:
[----:B------:R-:W-:-:S09]  /*4310*/  UISETP.NE.OR UP0, UPT, UR13, 0x3, !UP3 ;  /* 0x000000030d00788c */ /* 0x000fd2000df05670 */
[----:B------:R-:W-:Y:S05]  /*4320*/  BRA.U UP0, `(.L_x_85) ;  /* 0x0000000d000c7547 */ /* 0x000fea000b800000 */
[----:B------:R-:W1:Y:S01]  /*4330*/  S2UR UR10, SR_CgaCtaId ;  /* 0x00000000000a79c3 */ /* 0x000e620000008800 */
[----:B------:R-:W2:Y:S01]  /*4340*/  LDCU UR26, c[0x0][0x370] ;  /* 0x00006e00ff1a77ac */ /* 0x000ea20008000800 */
[----:B------:R-:W-:Y:S02]  /*4350*/  HFMA2 R13, -RZ, RZ, 0, 0 ;  /* 0x00000000ff0d7431 */ /* 0x000fe400000001ff */
[----:B------:R-:W-:Y:S01]  /*4360*/  IMAD.MOV.U32 R15, RZ, RZ, 0x1 ;  /* 0x00000001ff0f7424 */ /* 0x000fe200078e00ff */
[----:B------:R-:W-:Y:S01]  /*4370*/  MOV R12, 0x2000 ;  /* 0x00002000000c7802 */ /* 0x000fe20000000f00 */
[----:B------:R-:W2:Y:S01]  /*4380*/  LDCU.128 UR28, c[0x0][0xb10] ;  /* 0x00016200ff1c77ac */ /* 0x000ea20008000c00 */
[----:B------:R-:W-:Y:S01]  /*4390*/  IMAD.MOV.U32 R14, RZ, RZ, RZ ;  /* 0x000000ffff0e7224 */ /* 0x000fe200078e00ff */
[----:B------:R-:W3:Y:S01]  /*43a0*/  LDC.64 R16, c[0x0][0x348] ;  /* 0x0000d200ff107b82 */ /* 0x000ee20000000a00 */
[----:B------:R-:W4:Y:S01]  /*43b0*/  LDCU UR25, c[0x0][0x374] ;  /* 0x00006e80ff1977ac */ /* 0x000f220008000800 */
[----:B------:R-:W1:Y:S06]  /*43c0*/  LDCU UR16, c[0x0][0xb0c] ;  /* 0x00016180ff1077ac */ /* 0x000e6c0008000800 */
[----:B------:R-:W3:Y:S01]  /*43d0*/  LDC.64 R2, c[0x0][0x888] ;  /* 0x00022200ff027b82 */ /* 0x000ee20000000a00 */
[----:B------:R-:W1:Y:S01]  /*43e0*/  LDCU UR35, c[0x0][0xb20] ;  /* 0x00016400ff2377ac */ /* 0x000e620008000800 */
[----:B------:R-:W1:Y:S06]  /*43f0*/  LDCU UR4, c[0x0][0xb30] ;  /* 0x00016600ff0477ac */ /* 0x000e6c0008000800 */
[----:B------:R-:W3:Y:S01]  /*4400*/  LDC.64 R4, c[0x0][0x890] ;  /* 0x00022400ff047b82 */ /* 0x000ee20000000a00 */
[----:B------:R-:W-:Y:S01]  /*4410*/  UMOV UR17, 0x400 ;  /* 0x0000040000117882 */ /* 0x000fe20000000000 */
[----:B--2---:R-:W-:-:S02]  /*4420*/  UIMAD.WIDE.U32 UR6, UR26, UR28, URZ ;  /* 0x0000001c1a0672a5 */ /* 0x004fc4000f8e00ff */
[----:B----4-:R-:W-:Y:S02]  /*4430*/  UIMAD.WIDE.U32 UR8, UR25, UR31, URZ ;  /* 0x0000001f190872a5 */ /* 0x010fe4000f8e00ff */
[----:B-1----:R-:W-:Y:S02]  /*4440*/  ULEA UR17, UR10, UR17, 0x18 ;  /* 0x000000110a117291 */ /* 0x002fe4000f8ec0ff */
[----:B------:R-:W-:Y:S02]  /*4450*/  UPLOP3.LUT UP3, UPT, UPT, UPT, UPT, 0x40, 0x4 ;  /* 0x000000000004789c */ /* 0x000fe40003f6e870 */
[----:B------:R-:W-:Y:S01]  /*4460*/  UIADD3 UR27, UPT, UPT, UR17, 0x40, URZ ;  /* 0x00000040111b7890 */ /* 0x000fe2000fffe0ff */
[----:B------:R-:W-:Y:S01]  /*4470*/  UMOV UR6, UR7 ;  /* 0x0000000700067c82 */ /* 0x000fe20008000000 */
[----:B------:R-:W-:Y:S01]  /*4480*/  UMOV UR32, UR9 ;  /* 0x0000000900207c82 */ /* 0x000fe20008000000 */
[----:B------:R-:W-:Y:S02]  /*4490*/  UISETP.GE.AND UP0, UPT, UR40, 0x1, UPT ;  /* 0x000000012800788c */ /* 0x000fe4000bf06270 */
[----:B------:R-:W-:Y:S01]  /*44a0*/  UISETP.NE.AND UP4, UPT, UR40, 0x1, UPT ;  /* 0x000000012800788c */ /* 0x000fe2000bf85270 */
[----:B------:R-:W1:Y:S01]  /*44b0*/  LDCU.64 UR14, c[0x0][0xb28] ;  /* 0x00016500ff0e77ac */ /* 0x000e620008000a00 */
[----:B------:R-:W-:-:S02]  /*44c0*/  UISETP.NE.AND UP6, UPT, UR16, 0x1, UPT ;  /* 0x000000011000788c */ /* 0x000fc4000bfc5270 */
[----:B------:R-:W-:Y:S02]  /*44d0*/  UISETP.NE.AND UP5, UPT, UR30, 0x1, UPT ;  /* 0x000000011e00788c */ /* 0x000fe4000bfa5270 */
[----:B------:R-:W-:Y:S02]  /*44e0*/  UPRMT UR27, UR10, 0x654, UR27 ;  /* 0x000006540a1b7896 */ /* 0x000fe4000800001b */
[----:B------:R-:W-:Y:S02]  /*44f0*/  USHF.R.U32.HI UR33, URZ, UR29, UR6 ;  /* 0x0000001dff217299 */ /* 0x000fe40008011606 */
[----:B------:R-:W-:Y:S02]  /*4500*/  USHF.R.U32.HI UR32, URZ, UR35, UR32 ;  /* 0x00000023ff207299 */ /* 0x000fe40008011620 */
[----:B------:R-:W-:-:S11]  /*4510*/  UISETP.NE.AND UP2, UPT, UR4, 0x1, UPT ;  /* 0x000000010400788c */ /* 0x000fd6000bf45270 */
.L_x_93:
[C---:B------:R-:W-:Y:S02]  /*4520*/  LEA R7, R14.reuse, UR17, 0x3 ;  /* 0x000000110e077c11 */ /* 0x040fe4000f8e18ff */
[----:B------:R-:W-:Y:S02]  /*4530*/  SHF.L.U32 R0, R13, 0x1f, RZ ;  /* 0x0000001f0d007819 */ /* 0x000fe400000006ff */
[----:B------:R-:W-:Y:S02]  /*4540*/  LEA R8, R14, UR17, 0x4 ;  /* 0x000000110e087c11 */ /* 0x000fe4000f8e20ff */
[----:B--2---:R-:W2:Y:S02]  /*4550*/  SYNCS.PHASECHK.TRANS64.TRYWAIT P0, [R7+URZ+0x60], R0 ;  /* 0x00006000070075a7 */ /* 0x004ea400080011ff */
[----:B--2---:R-:W-:Y:S05]  /*4560*/  @!P0 BRA `(.L_x_86) ;  /* 0x0000003400fc8947 */ /* 0x004fea0003800000 */
.L_x_143:
[----:B------:R-:W4:Y:S01]  /*4570*/  LDS.128 R8, [R8+0xf0] ;  /* 0x0000f00008087984 */ /* 0x000f220000000c00 */
[----:B------:R-:W-:Y:S01]  /*4580*/  UISETP.GE.AND UP0, UPT, UR40, 0x1, UPT ;  /* 0x000000012800788c */ /* 0x000fe2000bf06270 */
[----:B------:R-:W-:Y:S01]  /*4590*/  @!PT LDS RZ, [RZ] ;  /* 0x00000000fffff984 */ /* 0x000fe20000000800 */
[----:B------:R-:W-:Y:S01]  /*45a0*/  @!PT LDS RZ, [RZ] ;  /* 0x00000000fffff984 */ /* 0x000fe20000000800 */
[----:B------:R-:W-:Y:S01]  /*45b0*/  @!PT LDS RZ, [RZ] ;  /* 0x00000000fffff984 */ /* 0x000fe20000000800 */
[----:B------:R-:W-:Y:S01]  /*45c0*/  @!PT LDS RZ, [RZ] ;  /* 0x00000000fffff984 */ /* 0x000fe20000000800 */
[----:B------:R1:W-:Y:S06]  /*45d0*/  MEMBAR.ALL.CTA ;  /* 0x0000000000007992 */ /* 0x0003ec0000008000 */
[----:B-1----:R-:W1:Y:S01]  /*45e0*/  FENCE.VIEW.ASYNC.S ;  /* 0x00000000000073c6 */ /* 0x002e620000000000 */
[----:B----4-:R-:W-:Y:S11]  /*45f0*/  LOP3.LUT P0, RZ, R10, 0x1, RZ, 0xc0, !PT ;  /* 0x000000010aff7812 */ /* 0x010ff6000780c0ff */
[----:B------:R-:W-:Y:S02]  /*4600*/  @!UPT UIADD3 URZ, UPT, UPT, URZ, URZ, URZ ;  /* 0x000000fffffff290 */ /* 0x000fe4000fffe0ff */
[----:B-1----:R-:W-:Y:S01]  /*4610*/  VOTEU.ANY UP1, P0 ;  /* 0x0000000000ff7886 */ /* 0x002fe20000020100 */
[----:B------:R-:W-:Y:S11]  /*4620*/  PLOP3.LUT P0, PT, PT, PT, UP1, 0x80, 0x8 ;  /* 0x000000000008781c */ /* 0x000ff60003f0f018 */
[----:B------:R-:W-:Y:S02]  /*4630*/  @!UPT UIADD3 URZ, UPT, UPT, URZ, URZ, URZ ;  /* 0x000000fffffff290 */ /* 0x000fe4000fffe0ff */
[----:B--2---:R-:W-:Y:S02]  /*4640*/  @P0 SHF.R.U32.HI R0, RZ, 0x10, R9 ;  /* 0x00000010ff000819 */ /* 0x004fe40000011609 */
[----:B------:R-:W-:Y:S02]  /*4650*/  @P0 MOV R6, R8 ;  /* 0x0000000800060202 */ /* 0x000fe40000000f00 */
[----:B------:R-:W-:Y:S01]  /*4660*/  @P0 R2UR UR4, R0 ;  /* 0x00000000000402ca */ /* 0x000fe200000e0000 */
[----:B------:R-:W-:Y:S01]  /*4670*/  VIADD R0, R7, 0x70 ;  /* 0x0000007007007836 */ /* 0x000fe20000000000 */
[----:B------:R-:W-:Y:S02]  /*4680*/  @P0 LOP3.LUT R8, R9, 0xffff, RZ, 0xc0, !PT ;  /* 0x0000ffff09080812 */ /* 0x000fe400078ec0ff */
[----:B------:R-:W-:Y:S02]  /*4690*/  @P0 R2UR UR6, R6 ;  /* 0x00000000060602ca */ /* 0x000fe400000e0000 */
[----:B------:R-:W-:Y:S02]  /*46a0*/  PRMT R0, RZ, 0x654, R0 ;  /* 0x00000654ff007816 */ /* 0x000fe40000000000 */
[----:B------:R-:W-:Y:S02]  /*46b0*/  @P0 R2UR UR5, R8 ;  /* 0x00000000080502ca */ /* 0x000fe400000e0000 */
[----:B------:R1:W-:Y:S03]  /*46c0*/  SYNCS.ARRIVE.TRANS64.RED.A1T0 RZ, [R0+URZ], RZ ;  /* 0x000000ff00ff79a7 */ /* 0x0003e600081004ff */
[----:B------:R-:W-:Y:S04]  /*46d0*/  @UP1 UMOV UR24, UR4 ;  /* 0x0000000400181c82 */ /* 0x000fe80008000000 */
[----:B------:R-:W-:Y:S04]  /*46e0*/  @UP1 UMOV UR13, UR6 ;  /* 0x00000006000d1c82 */ /* 0x000fe80008000000 */
[----:B------:R-:W-:Y:S01]  /*46f0*/  @UP1 UMOV UR7, UR5 ;  /* 0x0000000500071c82 */ /* 0x000fe20008000000 */
[----:B------:R-:W-:Y:S05]  /*4700*/  BRA.U !UP0, `(.L_x_87) ;  /* 0x0000000108a47547 */ /* 0x000fea000b800000 */
[----:B------:R-:W-:Y:S02]  /*4710*/  UIMAD.WIDE.U32 UR10, UR7, UR31, URZ ;  /* 0x0000001f070a72a5 */ /* 0x000fe4000f8e00ff */
[----:B------:R-:W-:Y:S02]  /*4720*/  UIMAD.WIDE.U32 UR18, UR13, UR28, URZ ;  /* 0x0000001c0d1272a5 */ /* 0x000fe4000f8e00ff */
[----:B------:R-:W-:Y:S02]  /*4730*/  USEL UR4, UR25, UR32, !UP5 ;  /* 0x0000002019047287 */ /* 0x000fe4000e800000 */
[----:B------:R-:W-:Y:S02]  /*4740*/  USEL UR8, UR26, UR33, !UP6 ;  /* 0x000000211a087287 */ /* 0x000fe4000f000000 */
[----:B------:R-:W-:Y:S02]  /*4750*/  UIMAD.WIDE.U32 UR20, UR4, UR14, URZ ;  /* 0x0000000e041472a5 */ /* 0x000fe4000f8e00ff */
[----:B------:R-:W-:Y:S01]  /*4760*/  UIMAD.WIDE.U32 UR22, UR8, UR14, URZ ;  /* 0x0000000e081672a5 */ /* 0x000fe2000f8e00ff */
[----:B------:R-:W-:Y:S02]  /*4770*/  UMOV UR5, UR11 ;  /* 0x0000000b00057c82 */ /* 0x000fe40008000000 */
[----:B------:R-:W-:Y:S03]  /*4780*/  USHF.R.U32.HI UR6, URZ, UR35, UR5 ;  /* 0x00000023ff067299 */ /* 0x000fe60008011605 */
[----:B------:R-:W-:Y:S01]  /*4790*/  UMOV UR5, UR19 ;  /* 0x0000001300057c82 */ /* 0x000fe20008000000 */
[----:B------:R-:W-:Y:S02]  /*47a0*/  USEL UR6, UR7, UR6, !UP5 ;  /* 0x0000000607067287 */ /* 0x000fe4000e800000 */
[----:B------:R-:W-:Y:S02]  /*47b0*/  USHF.R.U32.HI UR9, URZ, UR29, UR5 ;  /* 0x0000001dff097299 */ /* 0x000fe40008011605 */
[----:B------:R-:W-:Y:S01]  /*47c0*/  UIMAD.WIDE.U32 UR10, UR6, UR14, URZ ;  /* 0x0000000e060a72a5 */ /* 0x000fe2000f8e00ff */
[----:B------:R-:W-:Y:S02]  /*47d0*/  UMOV UR5, UR21 ;  /* 0x0000001500057c82 */ /* 0x000fe40008000000 */
[----:B------:R-:W-:Y:S03]  /*47e0*/  @UP4 USHF.R.U32.HI UR4, URZ, UR15, UR5 ;  /* 0x0000000fff044299 */ /* 0x000fe60008011605 */
[----:B------:R-:W-:Y:S01]  /*47f0*/  UMOV UR5, UR23 ;  /* 0x0000001700057c82 */ /* 0x000fe20008000000 */
[----:B------:R-:W-:Y:S02]  /*4800*/  UIMAD UR4, UR40, UR4, URZ ;  /* 0x00000004280472a4 */ /* 0x000fe4000f8e02ff */
[----:B------:R-:W-:Y:S02]  /*4810*/  @UP4 USHF.R.U32.HI UR8, URZ, UR15, UR5 ;  /* 0x0000000fff084299 */ /* 0x000fe40008011605 */
[----:B------:R-:W-:Y:S02]  /*4820*/  USEL UR5, UR13, UR9, !UP6 ;  /* 0x000000090d057287 */ /* 0x000fe4000f000000 */
[----:B------:R-:W-:Y:S02]  /*4830*/  UIMAD UR9, UR40, UR8, URZ ;  /* 0x00000008280972a4 */ /* 0x000fe4000f8e02ff */
[----:B------:R-:W-:Y:S03]  /*4840*/  UISETP.GE.AND UP0, UPT, UR6, UR4, UPT ;  /* 0x000000040600728c */ /* 0x000fe6000bf06270 */
[----:B------:R-:W-:Y:S01]  /*4850*/  UMOV UR4, UR11 ;  /* 0x0000000b00047c82 */ /* 0x000fe20008000000 */
[----:B------:R-:W-:Y:S02]  /*4860*/  UISETP.GE.OR UP0, UPT, UR5, UR9, UP0 ;  /* 0x000000090500728c */ /* 0x000fe40008706670 */
[----:B------:R-:W-:Y:S02]  /*4870*/  USHF.R.U32.HI UR4, URZ, UR15, UR4 ;  /* 0x0000000fff047299 */ /* 0x000fe40008011604 */
[----:B------:R-:W-:Y:S02]  /*4880*/  UIMAD.WIDE.U32 UR10, UR5, UR14, URZ ;  /* 0x0000000e050a72a5 */ /* 0x000fe4000f8e00ff */
[----:B------:R-:W-:Y:S04]  /*4890*/  USEL UR12, UR6, UR4, !UP4 ;  /* 0x00000004060c7287 */ /* 0x000fe8000e000000 */
[----:B------:R-:W-:Y:S01]  /*48a0*/  UIADD3 UR9, UPT, UPT, -UR12, URZ, URZ ;  /* 0x000000ff0c097290 */ /* 0x000fe2000fffe1ff */
[----:B------:R-:W-:Y:S02]  /*48b0*/  @!UP0 UMOV UR4, UR11 ;  /* 0x0000000b00048c82 */ /* 0x000fe40008000000 */
[----:B------:R-:W-:Y:S02]  /*48c0*/  @!UP0 USHF.R.U32.HI UR4, URZ, UR15, UR4 ;  /* 0x0000000fff048299 */ /* 0x000fe40008011604 */
[----:B------:R-:W-:Y:S02]  /*48d0*/  UIMAD UR9, UR40, UR9, UR6 ;  /* 0x00000009280972a4 */ /* 0x000fe4000f8e0206 */
[----:B------:R-:W-:Y:S04]  /*48e0*/  @!UP0 USEL UR4, UR5, UR4, !UP4 ;  /* 0x0000000405048287 */ /* 0x000fe8000e000000 */
[----:B------:R-:W-:Y:S02]  /*48f0*/  @!UP0 UIMAD UR9, UR8, UR9, UR4 ;  /* 0x00000009080982a4 */ /* 0x000fe4000f8e0204 */
[----:B------:R-:W-:Y:S02]  /*4900*/  @!UP0 UIADD3 UR10, UPT, UPT, UR12, -UR4, URZ ;  /* 0x800000040c0a8290 */ /* 0x000fe4000fffe0ff */
[----:B------:R-:W-:Y:S02]  /*4910*/  UIADD3 UR4, UPT, UPT, -UR5, URZ, URZ ;  /* 0x000000ff05047290 */ /* 0x000fe4000fffe1ff */
[----:B------:R-:W-:Y:S02]  /*4920*/  UIADD3 UR8, UPT, UPT, -UR6, URZ, URZ ;  /* 0x000000ff06087290 */ /* 0x000fe4000fffe1ff */
[----:B------:R-:W-:Y:S02]  /*4930*/  @!UP0 UIMAD UR6, UR10, UR40, UR5 ;  /* 0x000000280a0682a4 */ /* 0x000fe4000f8e0205 */
[----:B------:R-:W-:Y:S02]  /*4940*/  UIMAD UR13, UR16, UR4, UR13 ;  /* 0x00000004100d72a4 */ /* 0x000fe4000f8e020d */
[----:B------:R-:W-:Y:S01]  /*4950*/  UIMAD UR7, UR30, UR8, UR7 ;  /* 0x000000081e0772a4 */ /* 0x000fe2000f8e0207 */
[----:B------:R-:W-:Y:S02]  /*4960*/  @!UP0 UMOV UR5, UR9 ;  /* 0x0000000900058c82 */ /* 0x000fe40008000000 */
[----:B------:R-:W-:Y:S02]  /*4970*/  UIMAD UR13, UR5, UR16, UR13 ;  /* 0x00000010050d72a4 */ /* 0x000fe4000f8e020d */
[----:B------:R-:W-:Y:S11]  /*4980*/  UIMAD UR7, UR6, UR30, UR7 ;  /* 0x0000001e060772a4 */ /* 0x000ff6000f8e0207 */
[----:B------:R-:W-:Y:S01]  /*4990*/  @!UPT UIADD3 URZ, UPT, UPT, URZ, URZ, URZ ;  /* 0x000000fffffff290 */ /* 0x000fe2000fffe0ff */
.L_x_87:
[----:B------:R-:W2:Y:S01]  /*49a0*/  @!UP2 LDCU.128 UR20, c[0x0][0xb10] ;  /* 0x00016200ff14a7ac */ /* 0x000ea20008000c00 */
[C---:B---3--:R-:W-:Y:S02]  /*49b0*/  ISETP.NE.U32.AND P1, PT, R4.reuse, RZ, PT ;  /* 0x000000ff0400720c */ /* 0x048fe40003f25070 */
[----:B------:R-:W-:Y:S02]  /*49c0*/  ISETP.NE.U32.AND P0, PT, R4, RZ, PT ;  /* 0x000000ff0400720c */ /* 0x000fe40003f05070 */
[C---:B------:R-:W-:Y:S02]  /*49d0*/  ISETP.NE.AND.EX P1, PT, R5.reuse, RZ, PT, P1 ;  /* 0x000000ff0500720c */ /* 0x040fe40003f25310 */
[----:B------:R-:W-:Y:S01]  /*49e0*/  ISETP.NE.AND.EX P0, PT, R5, RZ, PT, P0 ;  /* 0x000000ff0500720c */ /* 0x000fe20003f05300 */
[----:B------:R-:W3:Y:S01]  /*49f0*/  @!UP2 LDCU UR5, c[0x0][0xb0c] ;  /* 0x00016180ff05a7ac */ /* 0x000ee20008000800 */
[----:B------:R-:W-:Y:S01]  /*4a00*/  SHF.L.U32 R6, R15, 0x1f, RZ ;  /* 0x0000001f0f067819 */ /* 0x000fe200000006ff */
[----:B--2---:R-:W-:Y:S07]  /*4a10*/  UIMAD.WIDE.U32 UR8, UR13, UR20, URZ ;  /* 0x000000140d0872a5 */ /* 0x004fee000f8e00ff */
[----:B------:R-:W-:Y:S01]  /*4a20*/  @!UP2 UMOV UR4, UR9 ;  /* 0x000000090004ac82 */ /* 0x000fe20008000000 */
[----:B---3--:R-:W-:Y:S02]  /*4a30*/  @!UP2 UISETP.NE.AND UP0, UPT, UR5, 0x1, UPT ;  /* 0x000000010500a88c */ /* 0x008fe4000bf05270 */
[----:B------:R-:W-:Y:S02]  /*4a40*/  @!UP2 USHF.R.U32.HI UR4, URZ, UR21, UR4 ;  /* 0x00000015ff04a299 */ /* 0x000fe40008011604 */
[----:B------:R-:W-:Y:S02]  /*4a50*/  UIMAD.WIDE.U32 UR8, UR7, UR23, URZ ;  /* 0x00000017070872a5 */ /* 0x000fe4000f8e00ff */
[----:B------:R-:W-:Y:S02]  /*4a60*/  @!UP2 USEL UR10, UR13, UR4, !UP0 ;  /* 0x000000040d0aa287 */ /* 0x000fe4000c000000 */
[----:B------:R-:W-:Y:S03]  /*4a70*/  @!UP2 UISETP.NE.AND UP0, UPT, UR22, 0x1, UPT ;  /* 0x000000011600a88c */ /* 0x000fe6000bf05270 */
[----:B------:R-:W-:Y:S02]  /*4a80*/  @!UP2 UMOV UR6, UR9 ;  /* 0x000000090006ac82 */ /* 0x000fe40008000000 */
[----:B------:R-:W2:Y:S02]  /*4a90*/  @!UP2 LDCU UR4, c[0x0][0xb20] ;  /* 0x00016400ff04a7ac */ /* 0x000ea40008000800 */
[----:B--2---:R-:W-:Y:S04]  /*4aa0*/  @!UP2 USHF.R.U32.HI UR6, URZ, UR4, UR6 ;  /* 0x00000004ff06a299 */ /* 0x004fe80008011606 */
[----:B------:R-:W-:Y:S04]  /*4ab0*/  @!UP2 USEL UR6, UR7, UR6, !UP0 ;  /* 0x000000060706a287 */ /* 0x000fe8000c000000 */
[----:B------:R-:W-:Y:S02]  /*4ac0*/  @!UP2 UIADD3 UR4, UPT, UPT, -UR10, UR6, URZ ;  /* 0x000000060a04a290 */ /* 0x000fe4000fffe1ff */
[----:B------:R-:W-:Y:S02]  /*4ad0*/  @!UP2 UIADD3 UR6, UPT, UPT, UR10, -UR6, URZ ;  /* 0x800000060a06a290 */ /* 0x000fe4000fffe0ff */
[----:B------:R-:W-:Y:S02]  /*4ae0*/  @!UP2 UIMAD UR13, UR4, UR5, UR13 ;  /* 0x00000005040da2a4 */ /* 0x000fe4000f8e020d */
[----:B------:R-:W-:Y:S01]  /*4af0*/  @!UP2 UIMAD UR7, UR6, UR22, UR7 ;  /* 0x000000160607a2a4 */ /* 0x000fe2000f8e0207 */
[----:B------:R-:W-:Y:S11]  /*4b00*/  BRA.U UP3, `(.L_x_88) ;  /* 0x0000000103107547 */ /* 0x000ff6000b800000 */
[----:B------:R-:W-:Y:S04]  /*4b10*/  MOV R7, UR34 ;  /* 0x0000002200077c02 */ /* 0x000fe80008000f00 */
[----:B------:R-:W-:Y:S04]  /*4b20*/  SHF.L.U32 R7, R7, 0x1f, RZ ;  /* 0x0000001f07077819 */ /* 0x000fe800000006ff */
[----:B------:R-:W2:Y:S02]  /*4b30*/  SYNCS.PHASECHK.TRANS64.TRYWAIT P2, [UR17+0x58], R7 ;  /* 0x00005807ff0075a7 */ /* 0x000ea40008041111 */
[----:B--2---:R-:W-:Y:S05]  /*4b40*/  @!P2 BRA `(.L_x_89) ;  /* 0x000000300098a947 */ /* 0x004fea0003800000 */
.L_x_88:
[----:B------:R-:W-:Y:S05]  /*4b50*/  @!P1 BRA `(.L_x_90) ;  /* 0x0000000000309947 */ /* 0x000fea0003800000 */
[----:B------:R-:W-:Y:S01]  /*4b60*/  ISETP.NE.U32.AND P1, PT, R2, RZ, PT ;  /* 0x000000ff0200720c */ /* 0x000fe20003f25070 */
[----:B------:R-:W2:Y:S01]  /*4b70*/  LDCU.64 UR4, c[0x0][0x358] ;  /* 0x00006b00ff0477ac */ /* 0x000ea20008000a00 */
[----:B------:R-:W-:Y:S02]  /*4b80*/  IMAD.MOV.U32 R141, RZ, RZ, 0x1 ;  /* 0x00000001ff8d7424 */ /* 0x000fe400078e00ff */
[----:B------:R-:W-:Y:S11]  /*4b90*/  ISETP.NE.AND.EX P1, PT, R3, RZ, PT, P1 ;  /* 0x000000ff0300720c */ /* 0x000ff60003f25310 */
[----:B------:R-:W-:Y:S02]  /*4ba0*/  @!UPT UIADD3 URZ, UPT, UPT, URZ, URZ, URZ ;  /* 0x000000fffffff290 */ /* 0x000fe4000fffe0ff */
[----:B------:R-:W3:Y:S01]  /*4bb0*/  @P1 LDC.64 R8, c[0x0][0x888] ;  /* 0x00022200ff081b82 */ /* 0x000ee20000000a00 */
[----:B-1----:R-:W-:Y:S04]  /*4bc0*/  @P1 IMAD R0, R4, UR36, RZ ;  /* 0x0000002404001c24 */ /* 0x002fe8000f8e02ff */
[----:B---3--:R-:W-:Y:S04]  /*4bd0*/  @P1 IMAD.WIDE R8, R0, 0x4, R8 ;  /* 0x0000000400081825 */ /* 0x008fe800078e0208 */
[----:B------:R-:W-:Y:S01]  /*4be0*/  HFMA2 R0, -RZ, RZ, 0, 5.9604644775390625e-08 ;  /* 0x00000001ff007431 */ /* 0x000fe200000001ff */
[----:B--2--5:R2:W5:Y:S04]  /*4bf0*/  @P1 LDG.E R71, desc[UR4][R8.64] ;  /* 0x0000000408471981 */ /* 0x024568000c1e1900 */
[----:B------:R-:W-:Y:S01]  /*4c00*/  @!P1 PRMT R141, R0, 0x7610, R141 ;  /* 0x00007610008d9816 */ /* 0x000fe2000000008d */
[----:B--2---:R-:W3:Y:S06]  /*4c10*/  @!P1 LDC R71, c[0x0][0x880] ;  /* 0x00022000ff479b82 */ /* 0x004eec0000000800 */
.L_x_90:
[----:B---3-5:R-:W-:Y:S01]  /*4c20*/  @!P0 FSETP.EQ.AND P1, PT, R71, RZ, PT ;  /* 0x000000ff4700820b */ /* 0x028fe20003f22000 */
[----:B------:R-:W-:Y:S01]  /*4c30*/  @!UPT UIADD3 URZ, UPT, UPT, URZ, URZ, URZ ;  /* 0x000000fffffff290 */ /* 0x000fe2000fffe0ff */
[----:B------:R-:W-:Y:S11]  /*4c40*/  @!P0 BRA `(.L_x_91) ;  /* 0x0000000000188947 */ /* 0x000ff60003800000 */
[----:B------:R-:W-:Y:S02]  /*4c50*/  LOP3.LUT P0, RZ, R141, 0xff, RZ, 0xc0, !PT ;  /* 0x000000ff8dff7812 */ /* 0x000fe4000780c0ff */
[----:B------:R-:W-:Y:S04]  /*4c60*/  ISETP.NE.U32.AND P1, PT, R2, RZ, PT ;  /* 0x000000ff0200720c */ /* 0x000fe80003f25070 */
[----:B------:R-:W-:Y:S04]  /*4c70*/  ISETP.NE.AND.EX P1, PT, R3, RZ, PT, P1 ;  /* 0x000000ff0300720c */ /* 0x000fe80003f25310 */
[----:B------:R-:W-:Y:S03]  /*4c80*/  PLOP3.LUT P1, PT, P1, PT, PT, 0x8, 0x80 ;  /* 0x000000000080781c */ /* 0x000fe60000f2e170 */
[----:B------:R-:W-:Y:S11]  /*4c90*/  @P0 FSETP.EQ.AND P1, PT, R71, RZ, PT ;  /* 0x000000ff4700020b */ /* 0x000ff60003f22000 */
[----:B------:R-:W-:Y:S02]  /*4ca0*/  @!UPT UIADD3 URZ, UPT, UPT, URZ, URZ, URZ ;  /* 0x000000fffffff290 */ /* 0x000fe4000fffe0ff */
.L_x_91:
[----:B------:R-:W2:Y:S01]  /*4cb0*/  SYNCS.PHASECHK.TRANS64.TRYWAIT P0, [UR17+0x48], R6 ;  /* 0x00004806ff0075a7 */ /* 0x000ea20008001111 */
[----:B------:R-:W-:Y:S02]  /*4cc0*/  ELECT P2, URZ, PT ;  /* 0x0000000000ff782f */ /* 0x000fe40003840000 */
[----:B------:R-:W-:Y:S01]  /*4cd0*/  IADD3 R14, PT, PT, R14, 0x1, RZ ;  /* 0x000000010e0e7810 */ /* 0x000fe20007ffe0ff */
[----:B--2---:R-:W-:Y:S10]  /*4ce0*/  @!P0 BRA `(.L_x_92) ;  /* 0x0000003000488947 */ /* 0x004ff40003800000 */
.L_x_146:
[----:B------:R-:W-:Y:S01]  /*4cf0*/  PLOP3.LUT P1, PT, P1, P2, PT, 0xf2, 0x2f ;  /* 0x00000000002f781c */ /* 0x000fe20000f25e72 */
[----:B------:R-:W-:Y:S01]  /*4d00*/  UMOV UR18, 0x0 ;  /* 0x0000000000127882 */ /* 0x000fe20000000000 */
[----:B------:R-:W-:Y:S01]  /*4d10*/  UMOV UR19, 0x10000000 ;  /* 0x1000000000137882 */ /* 0x000fe20000000000 */
[----:B------:R-:W-:Y:S01]  /*4d20*/  UMOV UR12, UR36 ;  /* 0x00000024000c7c82 */ /* 0x000fe20008000000 */
[----:B------:R-:W-:Y:S01]  /*4d30*/  LOP3.LUT R15, R15, 0x1, RZ, 0x3c, !PT ;  /* 0x000000010f0f7812 */ /* 0x000fe200078e3cff */
[----:B------:R-:W-:Y:S01]  /*4d40*/  UPLOP3.LUT UP3, UPT, UPT, UPT, UPT, 0x80, 0x8 ;  /* 0x000000000008789c */ /* 0x000fe20003f6f070 */
[----:B------:R-:W-:Y:S07]  /*4d50*/  UMOV UR36, UR24 ;  /* 0x0000001800247c82 */ /* 0x000fee0008000000 */
[----:B-1----:R-:W-:Y:S01]  /*4d60*/  @!P1 IADD3 R6, P0, PT, R16, 0x580, RZ ;  /* 0x0000058010069810 */ /* 0x002fe20007f1e0ff */
[----:B------:R-:W-:Y:S03]  /*4d70*/  VOTEU.ALL UP0, P1 ;  /* 0x0000000000ff7886 */ /* 0x000fe60000800000 */
[----:B------:R-:W-:Y:S01]  /*4d80*/  @!P1 R2UR UR5, R6 ;  /* 0x00000000060592ca */ /* 0x000fe200000e0000 */
[----:B------:R-:W-:Y:S01]  /*4d90*/  @!P1 IMAD.X R0, RZ, RZ, R17, P0 ;  /* 0x000000ffff009224 */ /* 0x000fe200000e0611 */
[----:B------:R-:W-:Y:S01]  /*4da0*/  @!UP0 USHF.L.U32 UR10, UR45, 0x6, URZ ;  /* 0x000000062d0a8899 */ /* 0x000fe200080006ff */
[----:B------:R-:W-:Y:S01]  /*4db0*/  ISETP.NE.AND P0, PT, R14, 0x2, PT ;  /* 0x000000020e00780c */ /* 0x000fe20003f05270 */
[----:B------:R-:W-:Y:S02]  /*4dc0*/  @!UP0 USHF.L.U32 UR11, UR46, 0x7, URZ ;  /* 0x000000072e0b8899 */ /* 0x000fe400080006ff */
[----:B------:R-:W-:Y:S01]  /*4dd0*/  @!P1 R2UR UR4, R0 ;  /* 0x00000000000492ca */ /* 0x000fe200000e0000 */
[----:B------:R-:W-:Y:S01]  /*4de0*/  @!UP0 UIADD3 UR8, UPT, UPT, UR17, 0x200, URZ ;  /* 0x0000020011088890 */ /* 0x000fe2000fffe0ff */
[----:B------:R-:W-:Y:S01]  /*4df0*/  SEL R0, RZ, 0x1, P0 ;  /* 0x00000001ff007807 */ /* 0x000fe20000000000 */
[----:B------:R-:W-:Y:S01]  /*4e00*/  @!UP0 UIADD3 UR9, UPT, UPT, UR17, 0x40, URZ ;  /* 0x0000004011098890 */ /* 0x000fe2000fffe0ff */
[----:B------:R-:W-:Y:S01]  /*4e10*/  SEL R14, R14, RZ, P0 ;  /* 0x000000ff0e0e7207 */ /* 0x000fe20000000000 */
[----:B------:R-:W-:Y:S01]  /*4e20*/  VOTEU.ALL UP0, P1 ;  /* 0x0000000000ff7886 */ /* 0x000fe20000800000 */
[----:B------:R-:W-:Y:S01]  /*4e30*/  LOP3.LUT R13, R13, R0, RZ, 0x3c, !PT ;  /* 0x000000000d0d7212 */ /* 0x000fe200078e3cff */
[----:B------:R-:W-:Y:S01]  /*4e40*/  IMAD.U32 R6, RZ, RZ, UR5 ;  /* 0x00000005ff067e24 */ /* 0x000fe2000f8e00ff */
[----:B------:R-:W-:Y:S02]  /*4e50*/  UIADD3 UR45, UPT, UPT, UR7, UR55, URZ ;  /* 0x00000037072d7290 */ /* 0x000fe4000fffe0ff */
[----:B------:R-:W-:Y:S03]  /*4e60*/  UIADD3 UR46, UPT, UPT, UR13, UR58, URZ ;  /* 0x0000003a0d2e7290 */ /* 0x000fe6000fffe0ff */
[----:B------:R-:W-:Y:S01]  /*4e70*/  IMAD.U32 R7, RZ, RZ, UR4 ;  /* 0x00000004ff077e24 */ /* 0x000fe2000f8e00ff */
[----:B------:R-:W-:Y:S04]  /*4e80*/  @!P1 R2UR UR4, R6 ;  /* 0x00000000060492ca */ /* 0x000fe800000e0000 */
[----:B------:R-:W-:Y:S11]  /*4e90*/  @!P1 R2UR UR5, R7 ;  /* 0x00000000070592ca */ /* 0x000ff600000e0000 */
[----:B------:R-:W-:Y:S02]  /*4ea0*/  @!UPT UIADD3 URZ, UPT, UPT, URZ, URZ, URZ ;  /* 0x000000fffffff290 */ /* 0x000fe4000fffe0ff */
[----:B------:R2:W-:Y:S01]  /*4eb0*/  @!UP0 UTMALDG.3D [UR8], [UR4], desc[UR18] ;  /* 0x00001208040085b4 */ /* 0x0005e20008011000 */
[----:B------:R2:W-:Y:S01]  /*4ec0*/  @!P1 SYNCS.ARRIVE.TRANS64.RED.A0TR RZ, [UR17+0x40], R12 ;  /* 0x0000400cffff99a7 */ /* 0x0005e20008300411 */
[----:B------:R-:W-:Y:S01]  /*4ed0*/  SYNCS.ARRIVE.TRANS64.RED.A1T0 RZ, [UR27], RZ ;  /* 0x000000ffffff79a7 */ /* 0x000fe2000810041b */
[----:B------:R-:W-:Y:S05]  /*4ee0*/  BRA.U UP1, `(.L_x_93) ;  /* 0xfffffff5018c7547 */ /* 0x000fea000b83ffff */
[----:B------:R-:W-:Y:S07]  /*4ef0*/  MOV R0, UR17 ;  /* 0x0000001100007c02 */ /* 0x000fee0008000f00 */
.L_x_94:
[----:B-1----:R-:W-:-:S04]  /*4f00*/  SHF.L.U32 R2, R15, 0x1f, RZ ;  /* 0x0000001f0f027819 */ /* 0x002fc800000006ff */
[----:B------:R1:W3:Y:S03]  /*4f10*/  SYNCS.PHASECHK.TRANS64.TRYWAIT P0, [R0+URZ+0x48], R2 ;  /* 0x00004802000075a7 */ /* 0x0002e600080011ff */
[----:B---3--:R-:W-:Y:S05]  /*4f20*/  @!P0 NANOSLEEP.SYNCS 0x989680 ;  /* 0x009896800000895d */ /* 0x008fea0003900000 */
[----:B------:R-:W3:Y:S02]  /*4f30*/  @!P0 SYNCS.PHASECHK.TRANS64 P0, [R0+URZ+0x48], R2 ;  /* 0x00004802000085a7 */ /* 0x000ee400080010ff */
[----:B--23--:R-:W-:Y:S05]  /*4f40*/  @P0 EXIT ;  /* 0x000000000000094d */ /* 0x00cfea0003800000 */
[----:B------:R-:W-:Y:S05]  /*4f50*/  BRA `(.L_x_94) ;  /* 0xfffffffc00e87947 */ /* 0x000fea000383ffff */
.L_x_85:
[----:B------:R-:W-:-:S06]  /*4f60*/  UISETP.GE.AND UP0, UPT, UR13, 0x4, UPT ;  /* 0x000000040d00788c */ /* 0x000fcc000bf06270 */
[----:B------:R-:W-:-:S13]  /*4f70*/  PLOP3.LUT P0, PT, PT, PT, UP0, 0x80, 0x8 ;  /* 0x000000000008781c */ /* 0x000fda0003f0f008 */
[----:B------:R-:W-:Y:S05]  /*4f80*/  @!P0 EXIT ;  /* 0x000000000000894d */ /* 0x000fea0003800000 */
[----:B------:R-:W1:Y:S08]  /*4f90*/  S2UR UR4, SR_CgaCtaId ;  /* 0x00000000000479c3 */ /* 0x000e700000008800 */
[----:B------:R-:W-:Y:S01]  /*4fa0*/  BAR.SYNC.DEFER_BLOCKING 0x6, 0xa0 ;  /* 0x0182800000007b1d */ /* 0x000fe20000010000 */
[C---:B------:R-:W-:Y:S01]  /*4fb0*/  IMAD.SHL.U32 R4, R131.reuse, 0x40, RZ ;  /* 0x0000004083047824 */ /* 0x040fe200078e00ff */
[----:B------:R-:W-:Y:S01]  /*4fc0*/  CS2R R146, SRZ ;  /* 0x0000000000927805 */ /* 0x000fe2000001ff00 */
[C---:B------:R-:W-:Y:S01]  /*4fd0*/  IMAD.SHL.U32 R140, R131.reuse, 0x8, RZ ;  /* 0x00000008838c7824 */ /* 0x040fe200078e00ff */
[----:B------:R-:W-:Y:S01]  /*4fe0*/  CS2R R144, SRZ ;  /* 0x0000000000907805 */ /* 0x000fe2000001ff00 */
[C---:B------:R-:W-:Y:S01]  /*4ff0*/  IMAD.SHL.U32 R148, R131.reuse, 0x10, RZ ;  /* 0x0000001083947824 */ /* 0x040fe200078e00ff */
[----:B------:R-:W-:Y:S01]  /*5000*/  UMOV UR44, 0x400 ;  /* 0x00000400002c7882 */ /* 0x000fe20000000000 */
[----:B------:R-:W-:Y:S01]  /*5010*/  LOP3.LUT R5, R4, 0x180, RZ, 0xc0, !PT ;  /* 0x0000018004057812 */ /* 0x000fe200078ec0ff */
[----:B------:R-:W2:Y:S01]  /*5020*/  LDC.64 R136, c[0x0][0x888] ;  /* 0x00022200ff887b82 */ /* 0x000ea20000000a00 */
[----:B------:R-:W-:Y:S01]  /*5030*/  IMAD.U32 R69, R131, 0x10000, RZ ;  /* 0x0001000083457824 */ /* 0x000fe200078e00ff */
[----:B------:R-:W-:Y:S01]  /*5040*/  LOP3.LUT R150, R148, 0x20, RZ, 0xc0, !PT ;  /* 0x0000002094967812 */ /* 0x000fe200078ec0ff */
[----:B------:R-:W-:Y:S01]  /*5050*/  IMAD.MOV.U32 R68, RZ, RZ, RZ ;  /* 0x000000ffff447224 */ /* 0x000fe200078e00ff */
[----:B------:R-:W-:Y:S01]  /*5060*/  LOP3.LUT R140, R5, 0x30, R140, 0xf8, !PT ;  /* 0x00000030058c7812 */ /* 0x000fe200078ef88c */
[----:B------:R-:W3:Y:S01]  /*5070*/  LDCU UR53, c[0x0][0x370] ;  /* 0x00006e00ff3577ac */ /* 0x000ee20008000800 */
[----:B------:R-:W-:-:S02]  /*5080*/  LOP3.LUT R69, R69, 0x600000, RZ, 0xc0, !PT ;  /* 0x0060000045457812 */ /* 0x000fc400078ec0ff */
[----:B------:R-:W4:Y:S01]  /*5090*/  LDC.64 R138, c[0x0][0x890] ;  /* 0x00022400ff8a7b82 */ /* 0x000f220000000a00 */
[----:B------:R-:W-:Y:S01]  /*50a0*/  LOP3.LUT R140, R140, 0x1e40, R4, 0xf8, !PT ;  /* 0x00001e408c8c7812 */ /* 0x000fe200078ef804 */
[----:B------:R-:W2:Y:S01]  /*50b0*/  LDCU.64 UR62, c[0x0][0x348] ;  /* 0x00006900ff3e77ac */ /* 0x000ea20008000a00 */
[----:B------:R-:W-:Y:S01]  /*50c0*/  LOP3.LUT R148, R148, 0x40, RZ, 0xc0, !PT ;  /* 0x0000004094947812 */ /* 0x000fe200078ec0ff */
[----:B------:R-:W2:Y:S04]  /*50d0*/  LDCU UR41, c[0x0][0xb0c] ;  /* 0x00016180ff2977ac */ /* 0x000ea80008000800 */
[----:B------:R-:W2:Y:S01]  /*50e0*/  LDC.64 R134, c[0x0][0x8b0] ;  /* 0x00022c00ff867b82 */ /* 0x000ea20000000a00 */
[----:B-1----:R-:W-:Y:S01]  /*50f0*/  ULEA UR44, UR4, UR44, 0x18 ;  /* 0x0000002c042c7291 */ /* 0x002fe2000f8ec0ff */
[----:B------:R-:W1:Y:S06]  /*5100*/  LDCU UR61, c[0x0][0xb20] ;  /* 0x00016400ff3d77ac */ /* 0x000e6c0008000800 */
[----:B------:R-:W1:Y:S01]  /*5110*/  LDC.64 R132, c[0x0][0x8a8] ;  /* 0x00022a00ff847b82 */ /* 0x000e620000000a00 */
[----:B------:R-:W-:Y:S01]  /*5120*/  VIADD R149, R140, UR44 ;  /* 0x0000002c8c957c36 */ /* 0x000fe20008000000 */
[----:B------:R-:W-:Y:S01]  /*5130*/  UIADD3 UR4, UPT, UPT, UR44, 0x2200, URZ ;  /* 0x000022002c047890 */ /* 0x000fe2000fffe0ff */
[----:B------:R-:W3:Y:S01]  /*5140*/  LDS R0, [UR44+0x110] ;  /* 0x0001102cff007984 */ /* 0x000ee20008000800 */
[----:B------:R-:W1:Y:S02]  /*5150*/  LDCU UR39, c[0x0][0xb30] ;  /* 0x00016600ff2777ac */ /* 0x000e640008000800 */
[----:B------:R-:W-:-:S02]  /*5160*/  IADD3 R150, PT, PT, -R150, 0x200, R149 ;  /* 0x0000020096967810 */ /* 0x000fc40007ffe195 */
[----:B------:R-:W-:Y:S01]  /*5170*/  IADD3 R149, PT, PT, -R148, 0x200, R149 ;  /* 0x0000020094957810 */ /* 0x000fe20007ffe195 */
[----:B------:R-:W-:Y:S01]  /*5180*/  IMAD.U32 R151, RZ, RZ, UR4 ;  /* 0x00000004ff977e24 */ /* 0x000fe2000f8e00ff */
[----:B------:R-:W1:Y:S01]  /*5190*/  LDCU.64 UR56, c[0x0][0x888] ;  /* 0x00011100ff3877ac */ /* 0x000e620008000a00 */
[----:B------:R-:W-:Y:S01]  /*51a0*/  IMAD.IADD R148, R150, 0x1, -R148 ;  /* 0x0000000196947824 */ /* 0x000fe200078e0a94 */
[----:B------:R-:W1:Y:S01]  /*51b0*/  LDCU.64 UR42, c[0x0][0xb28] ;  /* 0x00016500ff2a77ac */ /* 0x000e620008000a00 */
[----:B------:R-:W1:Y:S01]  /*51c0*/  LDCU.128 UR48, c[0x0][0xb10] ;  /* 0x00016200ff3077ac */ /* 0x000e620008000c00 */
[----:B------:R-:W1:Y:S01]  /*51d0*/  LDCU UR52, c[0x0][0x374] ;  /* 0x00006e80ff3477ac */ /* 0x000e620008000800 */
[----:B------:R-:W-:Y:S01]  /*51e0*/  UIADD3 UR59, UPT, UPT, UR44, 0x200, URZ ;  /* 0x000002002c3b7890 */ /* 0x000fe2000fffe0ff */
[----:B--234-:R-:W-:-:S11]  /*51f0*/  IMAD.IADD R69, R0, 0x1, R69 ;  /* 0x0000000100457824 */ /* 0x01cfd600078e0245 */
.L_x_112:
[----:B------:R-:W-:Y:S02]  /*5200*/  LEA R3, R144, UR44, 0x3 ;  /* 0x0000002c90037c11 */ /* 0x000fe4000f8e18ff */
[----:B------:R-:W-:Y:S02]  /*5210*/  SHF.L.U32 R0, R146, 0x1f, RZ ;  /* 0x0000001f92007819 */ /* 0x000fe400000006ff */
[----:B------:R-:W-:Y:S02]  /*5220*/  LEA R4, R144, UR44, 0x4 ;  /* 0x0000002c90047c11 */ /* 0x000fe4000f8e20ff */
[----:B--2---:R-:W2:Y:S02]  /*5230*/  SYNCS.PHASECHK.TRANS64.TRYWAIT P0, [R3+URZ+0x60], R0 ;  /* 0x00006000030075a7 */ /* 0x004ea400080011ff */
[----:B-12---:R-:W-:Y:S05]  /*5240*/  @!P0 BRA `(.L_x_95) ;  /* 0x0000002c00088947 */ /* 0x006fea0003800000 */
.L_x_147:
[----:B------:R-:W3:Y:S01]  /*5250*/  LDS.128 R4, [R4+0xf0] ;  /* 0x0000f00004047984 */ /* 0x000ee20000000c00 */
[----:B------:R-:W-:Y:S01]  /*5260*/  UISETP.GE.AND UP0, UPT, UR40, 0x1, UPT ;  /* 0x000000012800788c */ /* 0x000fe2000bf06270 */
[----:B------:R-:W-:Y:S01]  /*5270*/  @!PT LDS RZ, [RZ] ;  /* 0x00000000fffff984 */ /* 0x000fe20000000800 */
[----:B------:R-:W-:Y:S01]  /*5280*/  @!PT LDS RZ, [RZ] ;  /* 0x00000000fffff984 */ /* 0x000fe20000000800 */
[----:B------:R-:W-:Y:S01]  /*5290*/  @!PT LDS RZ, [RZ] ;  /* 0x00000000fffff984 */ /* 0x000fe20000000800 */
[----:B------:R-:W-:Y:S01]  /*52a0*/  @!PT LDS RZ, [RZ] ;  /* 0x00000000fffff984 */ /* 0x000fe20000000800 */
[----:B------:R4:W-:Y:S06]  /*52b0*/  MEMBAR.ALL.CTA ;  /* 0x0000000000007992 */ /* 0x0009ec0000008000 */
[----:B----4-:R-:W4:Y:S01]  /*52c0*/  FENCE.VIEW.ASYNC.S ;  /* 0x00000000000073c6 */ /* 0x010f220000000000 */
[----:B---3--:R-:W-:Y:S11]  /*52d0*/  LOP3.LUT P0, RZ, R6, 0x1, RZ, 0xc0, !PT ;  /* 0x0000000106ff7812 */ /* 0x008ff6000780c0ff */
[----:B------:R-:W-:Y:S02]  /*52e0*/  @!UPT UIADD3 URZ, UPT, UPT, URZ, URZ, URZ ;  /* 0x000000fffffff290 */ /* 0x000fe4000fffe0ff */
[----:B----4-:R-:W-:Y:S01]  /*52f0*/  VOTEU.ANY UP1, P0 ;  /* 0x0000000000ff7886 */ /* 0x010fe20000020100 */
[----:B------:R-:W-:Y:S01]  /*5300*/  PLOP3.LUT P0, PT, PT, PT, UP1, 0x80, 0x8 ;  /* 0x000000000008781c */ /* 0x000fe20003f0f018 */
[----:B------:R-:W-:Y:S11]  /*5310*/  UP2UR UR47, UPR, URZ, 0x2 ;  /* 0x00000002ff2f7883 */ /* 0x000ff60008000000 */
[----:B------:R-:W-:Y:S01]  /*5320*/  @!UPT UIADD3 URZ, UPT, UPT, URZ, URZ, URZ ;  /* 0x000000fffffff290 */ /* 0x000fe2000fffe0ff */
        /* <DEDUP_REMOVED lines=13> */
[----:B-1----:R-:W-:Y:S02]  /*5400*/  UIMAD.WIDE.U32 UR4, UR52, UR51, URZ ;  /* 0x00000033340472a5 */ /* 0x002fe4000f8e00ff */
[----:B------:R-:W-:Y:S02]  /*5410*/  UIMAD.WIDE.U32 UR6, UR53, UR48, URZ ;  /* 0x00000030350672a5 */ /* 0x000fe4000f8e00ff */
[----:B------:R-:W-:Y:S02]  /*5420*/  UISETP.NE.AND UP0, UPT, UR50, 0x1, UPT ;  /* 0x000000013200788c */ /* 0x000fe4000bf05270 */
[----:B------:R-:W-:Y:S02]  /*5430*/  UIMAD.WIDE.U32 UR8, UR37, UR51, URZ ;  /* 0x00000033250872a5 */ /* 0x000fe4000f8e00ff */
[----:B------:R-:W-:Y:S02]  /*5440*/  UIMAD.WIDE.U32 UR10, UR38, UR48, URZ ;  /* 0x00000030260a72a5 */ /* 0x000fe4000f8e00ff */
[----:B------:R-:W-:Y:S02]  /*5450*/  UISETP.NE.AND UP1, UPT, UR41, 0x1, UPT ;  /* 0x000000012900788c */ /* 0x000fe4000bf25270 */
[----:B------:R-:W-:Y:S01]  /*5460*/  UISETP.NE.AND UP2, UPT, UR40, 0x1, UPT ;  /* 0x000000012800788c */ /* 0x000fe2000bf45270 */
[----:B------:R-:W-:Y:S02]  /*5470*/  UMOV UR4, UR5 ;  /* 0x0000000500047c82 */ /* 0x000fe40008000000 */
[----:B------:R-:W-:Y:S03]  /*5480*/  USHF.R.U32.HI UR5, URZ, UR61, UR4 ;  /* 0x0000003dff057299 */ /* 0x000fe60008011604 */
[----:B------:R-:W-:Y:S02]  /*5490*/  UMOV UR4, UR7 ;  /* 0x0000000700047c82 */ /* 0x000fe40008000000 */
[----:B------:R-:W-:Y:S02]  /*54a0*/  USHF.R.U32.HI UR7, URZ, UR49, UR4 ;  /* 0x00000031ff077299 */ /* 0x000fe40008011604 */
[----:B------:R-:W-:Y:S02]  /*54b0*/  USEL UR4, UR52, UR5, !UP0 ;  /* 0x0000000534047287 */ /* 0x000fe4000c000000 */
[----:B------:R-:W-:Y:S01]  /*54c0*/  USEL UR7, UR53, UR7, !UP1 ;  /* 0x0000000735077287 */ /* 0x000fe2000c800000 */
[----:B------:R-:W-:Y:S01]  /*54d0*/  UMOV UR5, UR9 ;  /* 0x0000000900057c82 */ /* 0x000fe20008000000 */
[----:B------:R-:W-:Y:S02]  /*54e0*/  UIMAD.WIDE.U32 UR8, UR4, UR42, URZ ;  /* 0x0000002a040872a5 */ /* 0x000fe4000f8e00ff */
[----:B------:R-:W-:Y:S03]  /*54f0*/  USHF.R.U32.HI UR6, URZ, UR61, UR5 ;  /* 0x0000003dff067299 */ /* 0x000fe60008011605 */
[----:B------:R-:W-:Y:S01]  /*5500*/  UMOV UR5, UR11 ;  /* 0x0000000b00057c82 */ /* 0x000fe20008000000 */
[----:B------:R-:W-:Y:S02]  /*5510*/  UIMAD.WIDE.U32 UR10, UR7, UR42, URZ ;  /* 0x0000002a070a72a5 */ /* 0x000fe4000f8e00ff */
[----:B------:R-:W-:Y:S02]  /*5520*/  USHF.R.U32.HI UR12, URZ, UR49, UR5 ;  /* 0x00000031ff0c7299 */ /* 0x000fe40008011605 */
[----:B------:R-:W-:Y:S01]  /*5530*/  USEL UR6, UR37, UR6, !UP0 ;  /* 0x0000000625067287 */ /* 0x000fe2000c000000 */
[----:B------:R-:W-:Y:S02]  /*5540*/  UMOV UR5, UR9 ;  /* 0x0000000900057c82 */ /* 0x000fe40008000000 */
[----:B------:R-:W-:Y:S01]  /*5550*/  UMOV UR10, UR11 ;  /* 0x0000000b000a7c82 */ /* 0x000fe20008000000 */
[----:B------:R-:W-:Y:S02]  /*5560*/  @UP2 USHF.R.U32.HI UR4, URZ, UR43, UR5 ;  /* 0x0000002bff042299 */ /* 0x000fe40008011605 */
[----:B------:R-:W-:Y:S02]  /*5570*/  @UP2 USHF.R.U32.HI UR7, URZ, UR43, UR10 ;  /* 0x0000002bff072299 */ /* 0x000fe4000801160a */
[----:B------:R-:W-:Y:S02]  /*5580*/  UIMAD UR4, UR40, UR4, URZ ;  /* 0x00000004280472a4 */ /* 0x000fe4000f8e02ff */
[----:B------:R-:W-:Y:S02]  /*5590*/  UIMAD.WIDE.U32 UR10, UR6, UR42, URZ ;  /* 0x0000002a060a72a5 */ /* 0x000fe4000f8e00ff */
[----:B------:R-:W-:Y:S02]  /*55a0*/  USEL UR5, UR38, UR12, !UP1 ;  /* 0x0000000c26057287 */ /* 0x000fe4000c800000 */
[----:B------:R-:W-:Y:S02]  /*55b0*/  UIMAD UR8, UR40, UR7, URZ ;  /* 0x00000007280872a4 */ /* 0x000fe4000f8e02ff */
[----:B------:R-:W-:Y:S03]  /*55c0*/  UISETP.GE.AND UP0, UPT, UR6, UR4, UPT ;  /* 0x000000040600728c */ /* 0x000fe6000bf06270 */
[----:B------:R-:W-:Y:S01]  /*55d0*/  UMOV UR4, UR11 ;  /* 0x0000000b00047c82 */ /* 0x000fe20008000000 */
[----:B------:R-:W-:Y:S02]  /*55e0*/  UISETP.GE.OR UP0, UPT, UR5, UR8, UP0 ;  /* 0x000000080500728c */ /* 0x000fe40008706670 */
[----:B------:R-:W-:Y:S02]  /*55f0*/  USHF.R.U32.HI UR4, URZ, UR43, UR4 ;  /* 0x0000002bff047299 */ /* 0x000fe40008011604 */
[----:B------:R-:W-:Y:S02]  /*5600*/  UIMAD.WIDE.U32 UR8, UR5, UR42, URZ ;  /* 0x0000002a050872a5 */ /* 0x000fe4000f8e00ff */
[----:B------:R-:W-:Y:S02]  /*5610*/  USEL UR11, UR6, UR4, !UP2 ;  /* 0x00000004060b7287 */ /* 0x000fe4000d000000 */
[----:B------:R-:W-:Y:S02]  /*5620*/  UIADD3 UR8, UPT, UPT, -UR5, URZ, URZ ;  /* 0x000000ff05087290 */ /* 0x000fe4000fffe1ff */
[----:B------:R-:W-:Y:S01]  /*5630*/  UIADD3 UR10, UPT, UPT, -UR11, URZ, URZ ;  /* 0x000000ff0b0a7290 */ /* 0x000fe2000fffe1ff */
[----:B------:R-:W-:Y:S01]  /*5640*/  @!UP0 UMOV UR4, UR9 ;  /* 0x0000000900048c82 */ /* 0x000fe20008000000 */
[----:B------:R-:W-:Y:S02]  /*5650*/  UIADD3 UR9, UPT, UPT, -UR6, URZ, URZ ;  /* 0x000000ff06097290 */ /* 0x000fe4000fffe1ff */
[----:B------:R-:W-:Y:S02]  /*5660*/  @!UP0 USHF.R.U32.HI UR4, URZ, UR43, UR4 ;  /* 0x0000002bff048299 */ /* 0x000fe40008011604 */
[----:B------:R-:W-:Y:S02]  /*5670*/  UIMAD UR10, UR40, UR10, UR6 ;  /* 0x0000000a280a72a4 */ /* 0x000fe4000f8e0206 */
[----:B------:R-:W-:Y:S04]  /*5680*/  @!UP0 USEL UR4, UR5, UR4, !UP2 ;  /* 0x0000000405048287 */ /* 0x000fe8000d000000 */
[----:B------:R-:W-:Y:S02]  /*5690*/  @!UP0 UIMAD UR10, UR7, UR10, UR4 ;  /* 0x0000000a070a82a4 */ /* 0x000fe4000f8e0204 */
[----:B------:R-:W-:Y:S02]  /*56a0*/  @!UP0 UIADD3 UR11, UPT, UPT, UR11, -UR4, URZ ;  /* 0x800000040b0b8290 */ /* 0x000fe4000fffe0ff */
[----:B------:R-:W-:Y:S02]  /*56b0*/  UIMAD UR7, UR41, UR8, UR38 ;  /* 0x00000008290772a4 */ /* 0x000fe4000f8e0226 */
[----:B------:R-:W-:Y:S02]  /*56c0*/  @!UP0 UIMAD UR6, UR11, UR40, UR5 ;  /* 0x000000280b0682a4 */ /* 0x000fe4000f8e0205 */
[----:B------:R-:W-:Y:S01]  /*56d0*/  UIMAD UR4, UR50, UR9, UR37 ;  /* 0x00000009320472a4 */ /* 0x000fe2000f8e0225 */
[----:B------:R-:W-:Y:S02]  /*56e0*/  @!UP0 UMOV UR5, UR10 ;  /* 0x0000000a00058c82 */ /* 0x000fe40008000000 */
[----:B------:R-:W-:Y:S02]  /*56f0*/  UIMAD UR38, UR5, UR41, UR7 ;  /* 0x00000029052672a4 */ /* 0x000fe4000f8e0207 */
[----:B------:R-:W-:Y:S11]  /*5700*/  UIMAD UR37, UR6, UR50, UR4 ;  /* 0x00000032062572a4 */ /* 0x000ff6000f8e0204 */
[----:B------:R-:W-:Y:S01]  /*5710*/  @!UPT UIADD3 URZ, UPT, UPT, URZ, URZ, URZ ;  /* 0x000000fffffff290 */ /* 0x000fe2000fffe0ff */
.L_x_96:
[----:B-1----:R-:W-:Y:S01]  /*5720*/  UISETP.NE.AND UP0, UPT, UR39, 0x1, UPT ;  /* 0x000000012700788c */ /* 0x002fe2000bf05270 */
[----:B------:R-:W-:Y:S10]  /*5730*/  IADD3 R144, PT, PT, R144, 0x1, RZ ;  /* 0x0000000190907810 */ /* 0x000ff40007ffe0ff */
[----:B------:R-:W1:Y:S01]  /*5740*/  @!UP0 LDCU.128 UR12, c[0x0][0xb10] ;  /* 0x00016200ff0c87ac */ /* 0x000e620008000c00 */
[----:B------:R-:W3:Y:S01]  /*5750*/  @!UP0 LDCU UR5, c[0x0][0xb0c] ;  /* 0x00016180ff0587ac */ /* 0x000ee20008000800 */
[----:B------:R-:W4:Y:S01]  /*5760*/  @!UP0 LDCU UR10, c[0x0][0xb20] ;  /* 0x00016400ff0a87ac */ /* 0x000f220008000800 */
[----:B-1----:R-:W-:Y:S02]  /*5770*/  UIMAD.WIDE.U32 UR8, UR38, UR12, URZ ;  /* 0x0000000c260872a5 */ /* 0x002fe4000f8e00ff */
[----:B------:R-:W-:Y:S02]  /*5780*/  UIMAD.WIDE.U32 UR6, UR37, UR15, URZ ;  /* 0x0000000f250672a5 */ /* 0x000fe4000f8e00ff */
[----:B------:R-:W-:Y:S03]  /*5790*/  @!UP0 UISETP.NE.AND UP1, UPT, UR14, 0x1, UPT ;  /* 0x000000010e00888c */ /* 0x000fe6000bf25270 */
[----:B------:R-:W-:Y:S01]  /*57a0*/  @!UP0 UMOV UR4, UR9 ;  /* 0x0000000900048c82 */ /* 0x000fe20008000000 */
[----:B---3--:R-:W-:Y:S02]  /*57b0*/  @!UP0 UISETP.NE.AND UP2, UPT, UR5, 0x1, UPT ;  /* 0x000000010500888c */ /* 0x008fe4000bf45270 */
[----:B------:R-:W-:Y:S01]  /*57c0*/  @!UP0 USHF.R.U32.HI UR4, URZ, UR13, UR4 ;  /* 0x0000000dff048299 */ /* 0x000fe20008011604 */
[----:B------:R-:W-:Y:S02]  /*57d0*/  @!UP0 UMOV UR6, UR7 ;  /* 0x0000000700068c82 */ /* 0x000fe40008000000 */
[----:B----4-:R-:W-:Y:S02]  /*57e0*/  @!UP0 USHF.R.U32.HI UR6, URZ, UR10, UR6 ;  /* 0x0000000aff068299 */ /* 0x010fe40008011606 */
[----:B------:R-:W-:Y:S02]  /*57f0*/  @!UP0 USEL UR7, UR38, UR4, !UP2 ;  /* 0x0000000426078287 */ /* 0x000fe4000d000000 */
[----:B------:R-:W-:Y:S04]  /*5800*/  @!UP0 USEL UR6, UR37, UR6, !UP1 ;  /* 0x0000000625068287 */ /* 0x000fe8000c800000 */
[----:B------:R-:W-:Y:S02]  /*5810*/  @!UP0 UIADD3 UR4, UPT, UPT, -UR7, UR6, URZ ;  /* 0x0000000607048290 */ /* 0x000fe4000fffe1ff */
[----:B------:R-:W-:Y:S02]  /*5820*/  @!UP0 UIADD3 UR6, UPT, UPT, UR7, -UR6, URZ ;  /* 0x8000000607068290 */ /* 0x000fe4000fffe0ff */
[----:B------:R-:W-:Y:S02]  /*5830*/  @!UP0 UIMAD UR38, UR4, UR5, UR38 ;  /* 0x00000005042682a4 */ /* 0x000fe4000f8e0226 */
[----:B------:R-:W-:Y:S02]  /*5840*/  @!UP0 UIMAD UR37, UR6, UR14, UR37 ;  /* 0x0000000e062582a4 */ /* 0x000fe4000f8e0225 */
[----:B------:R-:W-:Y:S09]  /*5850*/  ULOP3.LUT UP0, URZ, UR59, 0x1b0, URZ, 0xc0, !UPT ;  /* 0x000001b03bff7892 */ /* 0x000ff2000f80c0ff */
[----:B------:R-:W-:Y:S05]  /*5860*/  BRA.U !UP0, `(.L_x_97) ;  /* 0x0000000108407547 */ /* 0x000fea000b800000 */
[----:B------:R-:W1:Y:S01]  /*5870*/  LDCU.64 UR8, c[0x4][0x80] ;  /* 0x01001000ff0877ac */ /* 0x000e620008000a00 */
[----:B------:R-:W-:Y:S01]  /*5880*/  MOV R3, 0x0 ;  /* 0x0000000000037802 */ /* 0x000fe20000000f00 */
[----:B------:R-:W-:Y:S02]  /*5890*/  HFMA2 R12, -RZ, RZ, 0, 5.9604644775390625e-08 ;  /* 0x00000001ff0c7431 */ /* 0x000fe400000001ff */
[----:B------:R-:W-:Y:S02]  /*58a0*/  IMAD.MOV.U32 R8, RZ, RZ, 0x70 ;  /* 0x00000070ff087424 */ /* 0x000fe400078e00ff */
[----:B------:R-:W-:Y:S01]  /*58b0*/  IMAD.MOV.U32 R13, RZ, RZ, RZ ;  /* 0x000000ffff0d7224 */ /* 0x000fe200078e00ff */
[----:B------:R-:W3:Y:S01]  /*58c0*/  LDCU.64 UR6, c[0x4][0x88] ;  /* 0x01001100ff0677ac */ /* 0x000ee20008000a00 */
[----:B------:R-:W4:Y:S01]  /*58d0*/  LDC.64 R2, c[0x4][R3] ;  /* 0x0100000003027b82 */ /* 0x000f220000000a00 */
[----:B------:R-:W2:Y:S01]  /*58e0*/  LDCU.64 UR4, c[0x4][0x8] ;  /* 0x01000100ff0477ac */ /* 0x000ea20008000a00 */
[----:B-1----:R-:W-:Y:S01]  /*58f0*/  MOV R5, UR9 ;  /* 0x0000000900057c02 */ /* 0x002fe20008000f00 */
[----:B------:R-:W-:Y:S01]  /*5900*/  IMAD.U32 R4, RZ, RZ, UR8 ;  /* 0x00000008ff047e24 */ /* 0x000fe2000f8e00ff */
[----:B---3--:R-:W-:Y:S01]  /*5910*/  MOV R7, UR7 ;  /* 0x0000000700077c02 */ /* 0x008fe20008000f00 */
[----:B------:R-:W-:Y:S01]  /*5920*/  IMAD.U32 R6, RZ, RZ, UR6 ;  /* 0x00000006ff067e24 */ /* 0x000fe2000f8e00ff */
[----:B--2---:R-:W-:Y:S01]  /*5930*/  MOV R11, UR5 ;  /* 0x00000005000b7c02 */ /* 0x004fe20008000f00 */
[----:B------:R-:W-:Y:S02]  /*5940*/  IMAD.U32 R10, RZ, RZ, UR4 ;  /* 0x00000004ff0a7e24 */ /* 0x000fe4000f8e00ff */
[----:B------:R-:W-:Y:S07]  /*5950*/  LEPC R20, `(.L_x_97) ;  /* 0x000000001014794e */ /* 0x000fee0000000000 */
[----:B----45:R-:W-:Y:S05]  /*5960*/  CALL.ABS.NOINC R2 ;  /* 0x0000000002007343 */ /* 0x030fea0003c00000 */
.L_x_97:
[----:B------:R-:W-:Y:S01]  /*5970*/  LOP3.LUT P0, RZ, R151, 0x1b0, RZ, 0xc0, !PT ;  /* 0x000001b097ff7812 */ /* 0x000fe2000780c0ff */
[----:B------:R-:W-:Y:S11]  /*5980*/  BSSY.RECONVERGENT B6, `(.L_x_98) ;  /* 0x0000013000067945 */ /* 0x000ff60003800200 */
[----:B------:R-:W-:Y:S01]  /*5990*/  @!UPT UIADD3 URZ, UPT, UPT, URZ, URZ, URZ ;  /* 0x000000fffffff290 */ /* 0x000fe2000fffe0ff */
[----:B------:R-:W-:Y:S05]  /*59a0*/  @!P0 BRA `(.L_x_99) ;  /* 0x0000000000408947 */ /* 0x000fea0003800000 */
        /* <DEDUP_REMOVED lines=16> */
.L_x_99:
[----:B------:R-:W-:Y:S05]  /*5ab0*/  BSYNC.RECONVERGENT B6 ;  /* 0x0000000000067941 */ /* 0x000fea0003800200 */
.L_x_98:
[----:B------:R-:W-:Y:S01]  /*5ac0*/  ISETP.NE.U32.AND P3, PT, R138, RZ, PT ;  /* 0x000000ff8a00720c */ /* 0x000fe20003f65070 */
[----:B------:R-:W-:Y:S01]  /*5ad0*/  UISETP.NE.AND UP1, UPT, UR60, URZ, UPT ;  /* 0x000000ff3c00728c */ /* 0x000fe2000bf25270 */
[----:B------:R-:W-:Y:S02]  /*5ae0*/  ISETP.NE.U32.AND P4, PT, R134, RZ, PT ;  /* 0x000000ff8600720c */ /* 0x000fe40003f85070 */
[----:B------:R-:W-:Y:S02]  /*5af0*/  ISETP.NE.AND.EX P3, PT, R139, RZ, PT, P3 ;  /* 0x000000ff8b00720c */ /* 0x000fe40003f65330 */
[----:B------:R-:W-:Y:S02]  /*5b00*/  PLOP3.LUT P1, PT, PT, PT, PT, 0x8, 0x80 ;  /* 0x000000000080781c */ /* 0x000fe40003f2e170 */
[----:B------:R-:W-:Y:S02]  /*5b10*/  PLOP3.LUT P0, PT, PT, PT, UP1, 0x80, 0x8 ;  /* 0x000000000008781c */ /* 0x000fe40003f0f018 */
[----:B------:R-:W-:Y:S02]  /*5b20*/  ISETP.NE.AND.EX P4, PT, R135, RZ, PT, P4 ;  /* 0x000000ff8700720c */ /* 0x000fe40003f85340 */
[----:B------:R-:W1:Y:S09]  /*5b30*/  @UP1 LDCU.64 UR4, c[0x0][0x888] ;  /* 0x00011100ff0417ac */ /* 0x000e720008000a00 */
[----:B------:R-:W-:Y:S01]  /*5b40*/  @P0 PLOP3.LUT P1, PT, P3, PT, PT, 0x80, 0x8 ;  /* 0x000000000008081c */ /* 0x000fe20001f2f070 */
[----:B-1----:R-:W-:Y:S04]  /*5b50*/  @UP1 UISETP.NE.U32.AND UP0, UPT, UR4, URZ, UPT ;  /* 0x000000ff0400128c */ /* 0x002fe8000bf05070 */
[----:B------:R-:W-:Y:S04]  /*5b60*/  @UP1 UISETP.NE.AND.EX UP0, UPT, UR5, URZ, UPT, UP0 ;  /* 0x000000ff0500128c */ /* 0x000fe8000bf05300 */
[----:B------:R-:W-:Y:S01]  /*5b70*/  @UP1 USEL UR4, URZ, 0xffffffff, UP0 ;  /* 0xffffffffff041887 */ /* 0x000fe20008000000 */
[----:B------:R-:W-:Y:S11]  /*5b80*/  @!P3 BRA `(.L_x_100) ;  /* 0x000000000030b947 */ /* 0x000ff60003800000 */
[----:B------:R-:W-:Y:S01]  /*5b90*/  ISETP.NE.U32.AND P2, PT, R136, RZ, PT ;  /* 0x000000ff8800720c */ /* 0x000fe20003f45070 */
[----:B------:R-:W1:Y:S01]  /*5ba0*/  LDCU.64 UR6, c[0x0][0x358] ;  /* 0x00006b00ff0677ac */ /* 0x000e620008000a00 */
[----:B------:R-:W-:Y:S02]  /*5bb0*/  IMAD.MOV.U32 R141, RZ, RZ, 0x1 ;  /* 0x00000001ff8d7424 */ /* 0x000fe400078e00ff */
[----:B------:R-:W-:Y:S11]  /*5bc0*/  ISETP.NE.AND.EX P2, PT, R137, RZ, PT, P2 ;  /* 0x000000ff8900720c */ /* 0x000ff60003f45320 */
[----:B------:R-:W-:Y:S02]  /*5bd0*/  @!UPT UIADD3 URZ, UPT, UPT, URZ, URZ, URZ ;  /* 0x000000fffffff290 */ /* 0x000fe4000fffe0ff */
[----:B------:R-:W3:Y:S01]  /*5be0*/  @P2 LDC.64 R2, c[0x0][0x888] ;  /* 0x00022200ff022b82 */ /* 0x000ee20000000a00 */
[----:B--2---:R-:W-:Y:S04]  /*5bf0*/  @P2 IMAD R0, R138, UR36, RZ ;  /* 0x000000248a002c24 */ /* 0x004fe8000f8e02ff */
[----:B---3--:R-:W-:Y:S04]  /*5c00*/  @P2 IMAD.WIDE R2, R0, 0x4, R2 ;  /* 0x0000000400022825 */ /* 0x008fe800078e0202 */
[----:B------:R-:W-:Y:S01]  /*5c10*/  HFMA2 R0, -RZ, RZ, 0, 5.9604644775390625e-08 ;  /* 0x00000001ff007431 */ /* 0x000fe200000001ff */
[----:B-1---5:R1:W5:Y:S04]  /*5c20*/  @P2 LDG.E R71, desc[UR6][R2.64] ;  /* 0x0000000602472981 */ /* 0x022368000c1e1900 */
[----:B------:R-:W-:Y:S01]  /*5c30*/  @!P2 PRMT R141, R0, 0x7610, R141 ;  /* 0x00007610008da816 */ /* 0x000fe2000000008d */
[----:B-1----:R-:W3:Y:S06]  /*5c40*/  @!P2 LDC R71, c[0x0][0x880] ;  /* 0x00022000ff47ab82 */ /* 0x002eec0000000800 */
.L_x_100:
[----:B------:R-:W-:Y:S05]  /*5c50*/  @!P4 BRA `(.L_x_101) ;  /* 0x000000000024c947 */ /* 0x000fea0003800000 */
[----:B------:R-:W-:Y:S01]  /*5c60*/  ISETP.NE.U32.AND P2, PT, R132, RZ, PT ;  /* 0x000000ff8400720c */ /* 0x000fe20003f45070 */
[----:B------:R-:W1:Y:S03]  /*5c70*/  LDCU.64 UR6, c[0x0][0x358] ;  /* 0x00006b00ff0677ac */ /* 0x000e660008000a00 */
[----:B------:R-:W-:Y:S11]  /*5c80*/  ISETP.NE.AND.EX P2, PT, R133, RZ, PT, P2 ;  /* 0x000000ff8500720c */ /* 0x000ff60003f45320 */
[----:B------:R-:W-:Y:S02]  /*5c90*/  @!UPT UIADD3 URZ, UPT, UPT, URZ, URZ, URZ ;  /* 0x000000fffffff290 */ /* 0x000fe4000fffe0ff */
[----:B------:R-:W4:Y:S01]  /*5ca0*/  @P2 LDC.64 R2, c[0x0][0x8a8] ;  /* 0x00022a00ff022b82 */ /* 0x000f220000000a00 */
[----:B--2---:R-:W-:Y:S04]  /*5cb0*/  @P2 IMAD R0, R134, UR36, RZ ;  /* 0x0000002486002c24 */ /* 0x004fe8000f8e02ff */
[----:B----4-:R-:W-:Y:S05]  /*5cc0*/  @P2 IMAD.WIDE R2, R0, 0x4, R2 ;  /* 0x0000000400022825 */ /* 0x010fea00078e0202 */
[----:B-1---5:R1:W5:Y:S02]  /*5cd0*/  @P2 LDG.E R70, desc[UR6][R2.64] ;  /* 0x0000000602462981 */ /* 0x022364000c1e1900 */
[----:B-1----:R-:W4:Y:S02]  /*5ce0*/  @!P2 LDC R70, c[0x0][0x8a0] ;  /* 0x00022800ff46ab82 */ /* 0x002f240000000800 */
.L_x_101:
[----:B---3-5:R-:W-:Y:S01]  /*5cf0*/  @P0 FSETP.NEU.AND P4, PT, R71, RZ, PT ;  /* 0x000000ff4700020b */ /* 0x028fe20003f8d000 */
[----:B--2---:R-:W-:Y:S01]  /*5d00*/  IMAD.U32 R0, RZ, RZ, UR4 ;  /* 0x00000004ff007e24 */ /* 0x004fe2000f8e00ff */
[----:B------:R-:W-:Y:S01]  /*5d10*/  @P0 LOP3.LUT P2, RZ, R141, 0xff, RZ, 0xc0, !PT ;  /* 0x000000ff8dff0812 */ /* 0x000fe2000784c0ff */
[----:B------:R-:W-:Y:S01]  /*5d20*/  BSSY B1, `(.L_x_102) ;  /* 0x000003e000017945 */ /* 0x000fe20003800000 */
[----:B------:R-:W-:Y:S02]  /*5d30*/  @P0 SEL R2, RZ, 0xffffffff, P4 ;  /* 0xffffffffff020807 */ /* 0x000fe40002000000 */
[----:B------:R-:W-:Y:S02]  /*5d40*/  CS2R R18, SRZ ;  /* 0x0000000000127805 */ /* 0x000fe4000001ff00 */
[----:B------:R-:W-:Y:S02]  /*5d50*/  LEA R143, R68, UR44, 0x3 ;  /* 0x0000002c448f7c11 */ /* 0x000fe4000f8e18ff */
[----:B------:R-:W-:Y:S02]  /*5d60*/  CS2R R16, SRZ ;  /* 0x0000000000107805 */ /* 0x000fe4000001ff00 */
[----:B------:R-:W-:Y:S02]  /*5d70*/  @P1 SEL R2, R0, R2, !P2 ;  /* 0x0000000200021207 */ /* 0x000fe40005000000 */
[----:B------:R-:W-:Y:S02]  /*5d80*/  CS2R R26, SRZ ;  /* 0x00000000001a7805 */ /* 0x000fe4000001ff00 */
[----:B------:R-:W-:Y:S02]  /*5d90*/  SHF.L.U32 R4, R147, 0x1f, RZ ;  /* 0x0000001f93047819 */ /* 0x000fe400000006ff */
[----:B------:R-:W-:Y:S02]  /*5da0*/  CS2R R24, SRZ ;  /* 0x0000000000187805 */ /* 0x000fe4000001ff00 */
[----:B------:R-:W-:Y:S02]  /*5db0*/  @P0 LOP3.LUT R2, R2, 0x1, RZ, 0xc0, !PT ;  /* 0x0000000102020812 */ /* 0x000fe400078ec0ff */
[----:B------:R-:W-:Y:S02]  /*5dc0*/  CS2R R30, SRZ ;  /* 0x00000000001e7805 */ /* 0x000fe4000001ff00 */
[----:B------:R-:W-:Y:S02]  /*5dd0*/  PLOP3.LUT P5, PT, PT, PT, PT, 0x8, 0x80 ;  /* 0x000000000080781c */ /* 0x000fe40003fae170 */
[----:B------:R-:W-:Y:S02]  /*5de0*/  CS2R R28, SRZ ;  /* 0x00000000001c7805 */ /* 0x000fe4000001ff00 */
[----:B------:R-:W-:Y:S01]  /*5df0*/  ISETP.NE.U32.OR P1, PT, R2, 0x1, !P0 ;  /* 0x000000010200780c */ /* 0x000fe20004725470 */
[----:B------:R-:W-:Y:S01]  /*5e00*/  IMAD R2, R68, 0x40, R69 ;  /* 0x0000004044027824 */ /* 0x000fe200078e0245 */
[----:B------:R-:W-:Y:S02]  /*5e10*/  CS2R R34, SRZ ;  /* 0x0000000000227805 */ /* 0x000fe4000001ff00 */
[----:B------:R-:W-:Y:S09]  /*5e20*/  CS2R R32, SRZ ;  /* 0x0000000000207805 */ /* 0x000ff2000001ff00 */
[----:B------:R-:W-:Y:S04]  /*5e30*/  @P1 SHF.L.U32 R0, R145, 0x1f, RZ ;  /* 0x0000001f91001819 */ /* 0x000fe800000006ff */
[----:B------:R-:W1:Y:S01]  /*5e40*/  @P1 SYNCS.PHASECHK.TRANS64.TRYWAIT P0, [UR44+0x40], R0 ;  /* 0x00004000ff0015a7 */ /* 0x000e62000800112c */
[----:B------:R2:W3:Y:S01]  /*5e50*/  SYNCS.PHASECHK.TRANS64.TRYWAIT P4, [R143+URZ+0x80], R4 ;  /* 0x000080048f0075a7 */ /* 0x0004e200080811ff */
[----:B-1----:R-:W-:Y:S01]  /*5e60*/  @P1 PLOP3.LUT P5, PT, P0, PT, PT, 0x8, 0x80 ;  /* 0x000000000080181c */ /* 0x002fe200007ae170 */
[----:B------:R-:W-:Y:S01]  /*5e70*/  @!UPT UIADD3 URZ, UPT, UPT, URZ, URZ, URZ ;  /* 0x000000fffffff290 */ /* 0x000fe2000fffe0ff */
[----:B--23--:R-:W-:Y:S11]  /*5e80*/  @!P1 BRA `(.L_x_103) ;  /* 0x00000000009c9947 */ /* 0x00cff60003800000 */
[----:B------:R-:W-:Y:S01]  /*5e90*/  ISETP.NE.U32.AND P0, PT, RZ, UR56, PT ;  /* 0x00000038ff007c0c */ /* 0x000fe2000bf05070 */
[----:B------:R-:W-:Y:S01]  /*5ea0*/  BSSY B0, `(.L_x_104) ;  /* 0x0000016000007945 */ /* 0x000fe20003800000 */
[----:B------:R-:W-:Y:S02]  /*5eb0*/  FSETP.NEU.AND P2, PT, R71, RZ, PT ;  /* 0x000000ff4700720b */ /* 0x000fe40003f4d000 */
[----:B------:R-:W-:Y:S02]  /*5ec0*/  CS2R R34, SRZ ;  /* 0x0000000000227805 */ /* 0x000fe4000001ff00 */
[----:B------:R-:W-:Y:S02]  /*5ed0*/  ISETP.NE.AND.EX P0, PT, RZ, UR57, PT, P0 ;  /* 0x00000039ff007c0c */ /* 0x000fe4000bf05300 */
[----:B------:R-:W-:Y:S02]  /*5ee0*/  CS2R R32, SRZ ;  /* 0x0000000000207805 */ /* 0x000fe4000001ff00 */
[----:B------:R-:W-:Y:S02]  /*5ef0*/  LOP3.LUT P1, RZ, R141, 0xff, RZ, 0xc0, !PT ;  /* 0x000000ff8dff7812 */ /* 0x000fe4000782c0ff */
[----:B------:R-:W-:Y:S02]  /*5f00*/  CS2R R30, SRZ ;  /* 0x00000000001e7805 */ /* 0x000fe4000001ff00 */
[----:B------:R-:W-:Y:S02]  /*5f10*/  SEL R0, RZ, 0xffffffff, P2 ;  /* 0xffffffffff007807 */ /* 0x000fe40001000000 */
[----:B------:R-:W-:Y:S02]  /*5f20*/  CS2R R28, SRZ ;  /* 0x00000000001c7805 */ /* 0x000fe4000001ff00 */
[----:B------:R-:W-:Y:S02]  /*5f30*/  SEL R3, RZ, 0xffffffff, P0 ;  /* 0xffffffffff037807 */ /* 0x000fe40000000000 */
[----:B------:R-:W-:Y:S02]  /*5f40*/  CS2R R26, SRZ ;  /* 0x00000000001a7805 */ /* 0x000fe4000001ff00 */
[----:B------:R-:W-:Y:S02]  /*5f50*/  CS2R R24, SRZ ;  /* 0x0000000000187805 */ /* 0x000fe4000001ff00 */
[----:B------:R-:W-:Y:S02]  /*5f60*/  CS2R R18, SRZ ;  /* 0x0000000000127805 */ /* 0x000fe4000001ff00 */
[----:B------:R-:W-:Y:S02]  /*5f70*/  @P3 SEL R0, R3, R0, !P1 ;  /* 0x0000000003003207 */ /* 0x000fe40004800000 */
[----:B------:R-:W-:Y:S02]  /*5f80*/  CS2R R16, SRZ ;  /* 0x0000000000107805 */ /* 0x000fe4000001ff00 */
[----:B------:R-:W-:Y:S04]  /*5f90*/  LOP3.LUT R0, R0, 0x1, RZ, 0xc0, !PT ;  /* 0x0000000100007812 */ /* 0x000fe800078ec0ff */
[----:B------:R-:W-:Y:S01]  /*5fa0*/  ISETP.NE.U32.AND P0, PT, R0, 0x1, PT ;  /* 0x000000010000780c */ /* 0x000fe20003f05070 */
[----:B------:R-:W-:Y:S01]  /*5fb0*/  @!UPT UIADD3 URZ, UPT, UPT, URZ, URZ, URZ ;  /* 0x000000fffffff290 */ /* 0x000fe2000fffe0ff */
[----:B------:R-:W-:Y:S11]  /*5fc0*/  @!P5 BRA `(.L_x_105) ;  /* 0x00000000000cd947 */ /* 0x000ff60003800000 */
[----:B------:R-:W-:Y:S04]  /*5fd0*/  SHF.L.U32 R3, R145, 0x1f, RZ ;  /* 0x0000001f91037819 */ /* 0x000fe800000006ff */
[----:B------:R-:W1:Y:S02]  /*5fe0*/  SYNCS.PHASECHK.TRANS64.TRYWAIT P1, [UR44+0x40], R3 ;  /* 0x00004003ff0075a7 */ /* 0x000e64000802112c */
[----:B-1----:R-:W-:Y:S05]  /*5ff0*/  @!P1 BRA `(.L_x_106) ;  /* 0x0000001c00b09947 */ /* 0x002fea0003800000 */
.L_x_105:
[----:B------:R-:W-:Y:S05]  /*6000*/  BSYNC B0 ;  /* 0x0000000000007941 */ /* 0x000fea0003800000 */
.L_x_104:
[----:B------:R2:W3:Y:S01]  /*6010*/  @P0 LDS.128 R32, [R140+UR44+0x200] ;  /* 0x0002002c8c200984 */ /* 0x0004e20008000c00 */
[----:B------:R-:W5:Y:S01]  /*6020*/  S2UR UR5, SR_CgaCtaId ;  /* 0x00000000000579c3 */ /* 0x000f620000008800 */
[----:B------:R-:W-:Y:S01]  /*6030*/  UIADD3 UR4, UPT, UPT, UR44, 0x48, URZ ;  /* 0x000000482c047890 */ /* 0x000fe2000fffe0ff */
[----:B------:R-:W-:Y:S01]  /*6040*/  LOP3.LUT R145, R145, 0x1, RZ, 0x3c, !PT ;  /* 0x0000000191917812 */ /* 0x000fe200078e3cff */
[----:B------:R2:W1:Y:S04]  /*6050*/  @P0 LDS.128 R28, [R150+0x10] ;  /* 0x00001000961c0984 */ /* 0x0004680000000c00 */
[----:B------:R2:W1:Y:S04]  /*6060*/  @P0 LDS.128 R24, [R149+0x20] ;  /* 0x0000200095180984 */ /* 0x0004680000000c00 */
[----:B------:R2:W1:Y:S01]  /*6070*/  @P0 LDS.128 R16, [R148+0x30] ;  /* 0x0000300094100984 */ /* 0x0004620000000c00 */
[----:B------:R-:W-:Y:S01]  /*6080*/  @!PT LDS RZ, [RZ] ;  /* 0x00000000fffff984 */ /* 0x000fe20000000800 */
[----:B------:R-:W-:Y:S01]  /*6090*/  @!PT LDS RZ, [RZ] ;  /* 0x00000000fffff984 */ /* 0x000fe20000000800 */
[----:B------:R-:W-:Y:S01]  /*60a0*/  @!PT LDS RZ, [RZ] ;  /* 0x00000000fffff984 */ /* 0x000fe20000000800 */
[----:B------:R-:W-:Y:S01]  /*60b0*/  @!PT LDS RZ, [RZ] ;  /* 0x00000000fffff984 */ /* 0x000fe20000000800 */
[----:B------:R4:W-:Y:S06]  /*60c0*/  MEMBAR.ALL.CTA ;  /* 0x0000000000007992 */ /* 0x0009ec0000008000 */
[----:B----4-:R-:W4:Y:S01]  /*60d0*/  FENCE.VIEW.ASYNC.S ;  /* 0x00000000000073c6 */ /* 0x010f220000000000 */
[----:B-----5:R-:W-:Y:S09]  /*60e0*/  UPRMT UR4, UR5, 0x654, UR4 ;  /* 0x0000065405047896 */ /* 0x020ff20008000004 */
[----:B----4-:R-:W-:Y:S03]  /*60f0*/  SYNCS.ARRIVE.TRANS64.RED.A1T0 RZ, [UR4], RZ ;  /* 0x000000ffffff79a7 */ /* 0x010fe60008100404 */
.L_x_103:
[----:B------:R-:W-:Y:S05]  /*6100*/  BSYNC B1 ;  /* 0x0000000000017941 */ /* 0x000fea0003800000 */
.L_x_102:
[----:B-1----:R-:W-:Y:S04]  /*6110*/  SHF.R.U32.HI R0, RZ, 0x15, R2 ;  /* 0x00000015ff007819 */ /* 0x002fe80000011602 */
[----:B------:R-:W-:Y:S01]  /*6120*/  LOP3.LUT P0, RZ, R0, 0x3, R142, 0x48, !PT ;  /* 0x0000000300ff7812 */ /* 0x000fe2000780488e */
[----:B------:R-:W-:Y:S01]  /*6130*/  @!UPT UIADD3 URZ, UPT, UPT, URZ, URZ, URZ ;  /* 0x000000fffffff290 */ /* 0x000fe2000fffe0ff */
[----:B------:R-:W-:Y:S11]  /*6140*/  @P4 BRA `(.L_x_107) ;  /* 0x0000000000084947 */ /* 0x000ff60003800000 */
[----:B------:R-:W1:Y:S02]  /*6150*/  SYNCS.PHASECHK.TRANS64.TRYWAIT P1, [R143+URZ+0x80], R4 ;  /* 0x000080048f0075a7 */ /* 0x000e6400080211ff */
[----:B-1----:R-:W-:Y:S05]  /*6160*/  @!P1 BRA `(.L_x_108) ;  /* 0x0000001c006c9947 */ /* 0x002fea0003800000 */
.L_x_107:
[----:B------:R-:W-:Y:S05]  /*6170*/  @!P0 BRA `(.L_x_109) ;  /* 0x0000000000408947 */ /* 0x000fea0003800000 */
[----:B------:R-:W1:Y:S01]  /*6180*/  LDCU.64 UR8, c[0x4][0x70] ;  /* 0x01000e00ff0877ac */ /* 0x000e620008000a00 */
[----:B------:R-:W-:Y:S01]  /*6190*/  MOV R15, 0x0 ;  /* 0x00000000000f7802 */ /* 0x000fe20000000f00 */
[----:B------:R-:W-:Y:S02]  /*61a0*/  HFMA2 R12, -RZ, RZ, 0, 5.9604644775390625e-08 ;  /* 0x00000001ff0c7431 */ /* 0x000fe400000001ff */
[----:B------:R-:W-:Y:S02]  /*61b0*/  IMAD.MOV.U32 R8, RZ, RZ, 0x192 ;  /* 0x00000192ff087424 */ /* 0x000fe400078e00ff */
[----:B------:R-:W-:Y:S01]  /*61c0*/  IMAD.MOV.U32 R13, RZ, RZ, RZ ;  /* 0x000000ffff0d7224 */ /* 0x000fe200078e00ff */
[----:B------:R-:W5:Y:S01]  /*61d0*/  LDCU.64 UR6, c[0x4][0x78] ;  /* 0x01000f00ff0677ac */ /* 0x000f620008000a00 */
[----:B------:R-:W2:Y:S01]  /*61e0*/  LDC.64 R14, c[0x4][R15] ;  /* 0x010000000f0e7b82 */ /* 0x000ea20000000a00 */
[----:B------:R-:W3:Y:S01]  /*61f0*/  LDCU.64 UR4, c[0x4][0x10] ;  /* 0x01000200ff0477ac */ /* 0x000ee20008000a00 */
[----:B-1----:R-:W-:Y:S01]  /*6200*/  MOV R5, UR9 ;  /* 0x0000000900057c02 */ /* 0x002fe20008000f00 */
[----:B------:R-:W-:Y:S01]  /*6210*/  IMAD.U32 R4, RZ, RZ, UR8 ;  /* 0x00000008ff047e24 */ /* 0x000fe2000f8e00ff */
[----:B-----5:R-:W-:Y:S01]  /*6220*/  MOV R7, UR7 ;  /* 0x0000000700077c02 */ /* 0x020fe20008000f00 */
[----:B------:R-:W-:Y:S01]  /*6230*/  IMAD.U32 R6, RZ, RZ, UR6 ;  /* 0x00000006ff067e24 */ /* 0x000fe2000f8e00ff */
[----:B---3--:R-:W-:Y:S01]  /*6240*/  MOV R11, UR5 ;  /* 0x00000005000b7c02 */ /* 0x008fe20008000f00 */
[----:B------:R-:W-:Y:S02]  /*6250*/  IMAD.U32 R10, RZ, RZ, UR4 ;  /* 0x00000004ff0a7e24 */ /* 0x000fe4000f8e00ff */
[----:B------:R-:W-:Y:S07]  /*6260*/  LEPC R20, `(.L_x_109) ;  /* 0x000000001014794e */ /* 0x000fee0000000000 */
[----:B--2-4-:R-:W-:Y:S05]  /*6270*/  CALL.ABS.NOINC R14 ;  /* 0x000000000e007343 */ /* 0x014fea0003c00000 */
.L_x_109:
[----:B------:R-:W-:Y:S01]  /*6280*/  LOP3.LUT P0, RZ, R131, 0x60, RZ, 0xc0, !PT ;  /* 0x0000006083ff7812 */ /* 0x000fe2000780c0ff */
[----:B------:R-:W-:Y:S05]  /*6290*/  WARPSYNC.ALL ;  /* 0x0000000000007948 */ /* 0x000fea0003800000 */
[----:B------:R-:W-:Y:S01]  /*62a0*/  R2UR UR4, R2 ;  /* 0x00000000020472ca */ /* 0x000fe200000e0000 */
[----:B------:R-:W-:Y:S01]  /*62b0*/  BSSY.RECONVERGENT B0, `(.L_x_110) ;  /* 0x000011f000007945 */ /* 0x000fe20003800200 */
[----:B---3--:R-:W-:Y:S02]  /*62c0*/  F2FP.F16.E5M2.UNPACK_B R2, R32 ;  /* 0x00000020ff02723e */ /* 0x008fe400020004ff */
[-C--:B------:R-:W-:Y:S02]  /*62d0*/  F2FP.F16.E5M2.UNPACK_B R21, R33.reuse ;  /* 0x00000021ff15723e */ /* 0x080fe400020004ff */
[----:B------:R-:W-:Y:S01]  /*62e0*/  F2FP.F16.E5M2.UNPACK_B R12, R28 ;  /* 0x0000001cff0c723e */ /* 0x000fe200020004ff */
[----:B------:R-:W-:Y:S01]  /*62f0*/  HADD2.F32 R0, -RZ, R2.H0_H0 ;  /* 0x20000002ff007230 */ /* 0x000fe20000004100 */
[----:B------:R-:W-:Y:S01]  /*6300*/  F2FP.F16.E5M2.UNPACK_B R32, R32.H1 ;  /* 0x00000020ff20723e */ /* 0x000fe200030004ff */
[--C-:B------:R-:W-:Y:S01]  /*6310*/  HADD2.F32 R73, -RZ, R21.reuse.H0_H0 ;  /* 0x20000015ff497230 */ /* 0x100fe20000004100 */
[----:B------:R-:W-:Y:S01]  /*6320*/  F2FP.F16.E5M2.UNPACK_B R33, R33.H1 ;  /* 0x00000021ff21723e */ /* 0x000fe200030004ff */
[----:B------:R-:W-:Y:S01]  /*6330*/  HADD2.F32 R74, -RZ, R21.H1_H1 ;  /* 0x30000015ff4a7230 */ /* 0x000fe20000004100 */
[-C--:B------:R-:W-:Y:S01]  /*6340*/  F2FP.F16.E5M2.UNPACK_B R20, R34.reuse ;  /* 0x00000022ff14723e */ /* 0x080fe200020004ff */
[--C-:B------:R-:W-:Y:S01]  /*6350*/  HADD2.F32 R3, -RZ, R32.reuse.H0_H0 ;  /* 0x20000020ff037230 */ /* 0x100fe20000004100 */
[----:B------:R-:W-:Y:S01]  /*6360*/  F2FP.F16.E5M2.UNPACK_B R15, R34.H1 ;  /* 0x00000022ff0f723e */ /* 0x000fe200030004ff */
[----:B------:R-:W-:Y:S01]  /*6370*/  HADD2.F32 R72, -RZ, R32.H1_H1 ;  /* 0x30000020ff487230 */ /* 0x000fe20000004100 */
[-C--:B------:R-:W-:Y:S01]  /*6380*/  F2FP.F16.E5M2.UNPACK_B R14, R35.reuse ;  /* 0x00000023ff0e723e */ /* 0x080fe200020004ff */
[--C-:B------:R-:W-:Y:S01]  /*6390*/  HADD2.F32 R75, -RZ, R33.reuse.H0_H0 ;  /* 0x20000021ff4b7230 */ /* 0x100fe20000004100 */
[----:B------:R-:W-:Y:S01]  /*63a0*/  F2FP.F16.E5M2.UNPACK_B R13, R35.H1 ;  /* 0x00000023ff0d723e */ /* 0x000fe200030004ff */
[----:B------:R-:W-:Y:S01]  /*63b0*/  HADD2.F32 R76, -RZ, R33.H1_H1 ;  /* 0x30000021ff4c7230 */ /* 0x000fe20000004100 */
[----:B------:R-:W-:Y:S01]  /*63c0*/  F2FP.F16.E5M2.UNPACK_B R28, R28.H1 ;  /* 0x0000001cff1c723e */ /* 0x000fe200030004ff */
[--C-:B------:R-:W-:Y:S01]  /*63d0*/  HADD2.F32 R77, -RZ, R20.reuse.H0_H0 ;  /* 0x20000014ff4d7230 */ /* 0x100fe20000004100 */
[-C--:B------:R-:W-:Y:S01]  /*63e0*/  F2FP.F16.E5M2.UNPACK_B R11, R29.reuse ;  /* 0x0000001dff0b723e */ /* 0x080fe200020004ff */
        /* <DEDUP_REMOVED lines=43> */
[----:B------:R-:W-:Y:S01]  /*66a0*/  IADD3 R143, PT, PT, R143, 0xa0, RZ ;  /* 0x000000a08f8f7810 */ /* 0x000fe20007ffe0ff */
[----:B------:R-:W-:Y:S01]  /*66b0*/  HADD2.F32 R100, -RZ, R6.H1_H1 ;  /* 0x30000006ff647230 */ /* 0x000fe20000004100 */
[----:B------:R-:W-:Y:S01]  /*66c0*/  IADD3 R68, PT, PT, R68, 0x1, RZ ;  /* 0x0000000144447810 */ /* 0x000fe20007ffe0ff */
[--C-:B------:R-:W-:Y:S01]  /*66d0*/  HADD2.F32 R101, -RZ, R5.reuse.H0_H0 ;  /* 0x20000005ff657230 */ /* 0x100fe20000004100 */
[----:B------:R-:W-:Y:S01]  /*66e0*/  LOP3.LUT R143, R143, 0xfefffff8, RZ, 0xc0, !PT ;  /* 0xfefffff88f8f7812 */ /* 0x000fe200078ec0ff */
[----:B------:R-:W-:Y:S02]  /*66f0*/  HADD2.F32 R102, -RZ, R5.H1_H1 ;  /* 0x30000005ff667230 */ /* 0x000fe40000004100 */
[--C-:B------:R-:W-:Y:S02]  /*6700*/  HADD2.F32 R103, -RZ, R4.reuse.H0_H0 ;  /* 0x20000004ff677230 */ /* 0x100fe40000004100 */
[----:B------:R-:W-:Y:S02]  /*6710*/  HADD2.F32 R104, -RZ, R4.H1_H1 ;  /* 0x30000004ff687230 */ /* 0x000fe40000004100 */
[----:B------:R-:W1:Y:S01]  /*6720*/  LDTM.x64 R4, tmem[UR4] ;  /* 0x00000004000479ee */ /* 0x000e620008340000 */
[----:B------:R-:W-:Y:S01]  /*6730*/  NOP ;  /* 0x0000000000007918 */ /* 0x000fe20000000000 */
[----:B-1----:R1:W-:Y:S01]  /*6740*/  SYNCS.ARRIVE.TRANS64.RED.A1T0 RZ, [R143+URZ], RZ ;  /* 0x000000ff8fff79a7 */ /* 0x0023e200081004ff */
[----:B------:R-:W-:Y:S02]  /*6750*/  HADD2.F32 R2, -RZ, R2.H1_H1 ;  /* 0x30000002ff027230 */ /* 0x000fe40000004100 */
[--C-:B------:R-:W-:Y:S02]  /*6760*/  HADD2.F32 R105, -RZ, R106.reuse.H0_H0 ;  /* 0x2000006aff697230 */ /* 0x100fe40000004100 */
        /* <DEDUP_REMOVED lines=9> */
[C---:B----4-:R-:W-:Y:S01]  /*6800*/  FMUL R4, R70.reuse, R4 ;  /* 0x0000000446047220 */ /* 0x050fe20000400000 */
[C---:B------:R-:W-:Y:S01]  /*6810*/  FMUL R5, R70.reuse, R5 ;  /* 0x0000000546057220 */ /* 0x040fe20000400000 */
[C---:B------:R-:W-:Y:S01]  /*6820*/  FMUL R8, R70.reuse, R8 ;  /* 0x0000000846087220 */ /* 0x040fe20000400000 */
[C---:B------:R-:W-:Y:S01]  /*6830*/  FMUL R9, R70.reuse, R9 ;  /* 0x0000000946097220 */ /* 0x040fe20000400000 */
[C---:B------:R-:W-:Y:S01]  /*6840*/  FFMA R4, R71.reuse, R0, R4 ;  /* 0x0000000047047223 */ /* 0x040fe20000000004 */
[C---:B------:R-:W-:Y:S01]  /*6850*/  FFMA R5, R71.reuse, R2, R5 ;  /* 0x0000000247057223 */ /* 0x040fe20000000005 */
[C---:B------:R-:W-:Y:S01]  /*6860*/  FMUL R12, R70.reuse, R12 ;  /* 0x0000000c460c7220 */ /* 0x040fe20000400000 */
[C---:B------:R-:W-:Y:S01]  /*6870*/  FMUL R13, R70.reuse, R13 ;  /* 0x0000000d460d7220 */ /* 0x040fe20000400000 */
[C---:B------:R-:W-:Y:S01]  /*6880*/  FMUL R0, R70.reuse, R16 ;  /* 0x0000001046007220 */ /* 0x040fe20000400000 */
[C---:B------:R-:W-:Y:S01]  /*6890*/  FMUL R2, R70.reuse, R17 ;  /* 0x0000001146027220 */ /* 0x040fe20000400000 */
[C---:B------:R-:W-:Y:S01]  /*68a0*/  FMUL R17, R70.reuse, R24 ;  /* 0x0000001846117220 */ /* 0x040fe20000400000 */
[--C-:B------:R-:W-:Y:S02]  /*68b0*/  HADD2.F32 R125, -RZ, R126.reuse.H0_H0 ;  /* 0x2000007eff7d7230 */ /* 0x100fe40000004100 */
[C---:B------:R-:W-:Y:S01]  /*68c0*/  FMUL R6, R70.reuse, R6 ;  /* 0x0000000646067220 */ /* 0x040fe20000400000 */
[----:B------:R-:W-:Y:S02]  /*68d0*/  HADD2.F32 R126, -RZ, R126.H1_H1 ;  /* 0x3000007eff7e7230 */ /* 0x000fe40000004100 */
[C---:B------:R-:W-:Y:S01]  /*68e0*/  FMUL R7, R70.reuse, R7 ;  /* 0x0000000746077220 */ /* 0x040fe20000400000 */
[C---:B------:R-:W-:Y:S01]  /*68f0*/  FMUL R10, R70.reuse, R10 ;  /* 0x0000000a460a7220 */ /* 0x040fe20000400000 */
[C---:B------:R-:W-:Y:S01]  /*6900*/  FFMA R6, R71.reuse, R3, R6 ;  /* 0x0000000347067223 */ /* 0x040fe20000000006 */
[C---:B------:R-:W-:Y:S01]  /*6910*/  FMUL R11, R70.reuse, R11 ;  /* 0x0000000b460b7220 */ /* 0x040fe20000400000 */
[C---:B------:R-:W-:Y:S01]  /*6920*/  FFMA R7, R71.reuse, R72, R7 ;  /* 0x0000004847077223 */ /* 0x040fe20000000007 */
[C---:B------:R-:W-:Y:S01]  /*6930*/  FFMA R8, R71.reuse, R73, R8 ;  /* 0x0000004947087223 */ /* 0x040fe20000000008 */
[C---:B------:R-:W-:Y:S01]  /*6940*/  FFMA R9, R71.reuse, R74, R9 ;  /* 0x0000004a47097223 */ /* 0x040fe20000000009 */
[C---:B------:R-:W-:Y:S01]  /*6950*/  FFMA R10, R71.reuse, R75, R10 ;  /* 0x0000004b470a7223 */ /* 0x040fe2000000000a */
[C---:B------:R-:W-:Y:S01]  /*6960*/  FFMA R11, R71.reuse, R76, R11 ;  /* 0x0000004c470b7223 */ /* 0x040fe2000000000b */
[C---:B------:R-:W-:Y:S01]  /*6970*/  FFMA R12, R71.reuse, R77, R12 ;  /* 0x0000004d470c7223 */ /* 0x040fe2000000000c */
[----:B------:R-:W-:Y:S01]  /*6980*/  FFMA R13, R71, R78, R13 ;  /* 0x0000004e470d7223 */ /* 0x000fe2000000000d */
[----:B------:R-:W-:Y:S01]  /*6990*/  F2FP.SATFINITE.E5M2.F32.PACK_AB_MERGE_C R76, R7, R6, RZ ;  /* 0x00000006074c723e */ /* 0x000fe200048060ff */
[--C-:B------:R-:W-:Y:S02]  /*69a0*/  HADD2.F32 R74, -RZ, R129.reuse.H0_H0 ;  /* 0x20000081ff4a7230 */ /* 0x100fe40000004100 */
[C---:B------:R-:W-:Y:S01]  /*69b0*/  FMUL R7, R70.reuse, R20 ;  /* 0x0000001446077220 */ /* 0x040fe20000400000 */
[----:B------:R-:W-:Y:S01]  /*69c0*/  HADD2.F32 R75, -RZ, R129.H1_H1 ;  /* 0x30000081ff4b7230 */ /* 0x000fe20000004100 */
[----:B------:R-:W-:Y:S01]  /*69d0*/  F2FP.SATFINITE.E5M2.F32.PACK_AB_MERGE_C R129, R11, R10, RZ ;  /* 0x0000000a0b81723e */ /* 0x000fe200048060ff */
        /* <DEDUP_REMOVED lines=12> */
[----:B------:R-:W-:Y:S01]  /*6aa0*/  FFMA R3, R71, R83, R3 ;  /* 0x0000005347037223 */ /* 0x000fe20000000003 */
[C---:B------:R-:W-:Y:S01]  /*6ab0*/  FMUL R25, R70.reuse, R32 ;  /* 0x0000002046197220 */ /* 0x040fe20000400000 */
[----:B------:R-:W-:Y:S01]  /*6ac0*/  F2FP.SATFINITE.E5M2.F32.PACK_AB_MERGE_C R14, R15, R14, RZ ;  /* 0x0000000e0f0e723e */ /* 0x000fe200048060ff */
[C---:B------:R-:W-:Y:S01]  /*6ad0*/  FMUL R6, R70.reuse, R19 ;  /* 0x0000001346067220 */ /* 0x040fe20000400000 */
[C---:B------:R-:W-:Y:S01]  /*6ae0*/  FMUL R11, R70.reuse, R22 ;  /* 0x00000016460b7220 */ /* 0x040fe20000400000 */
[C---:B------:R-:W-:Y:S01]  /*6af0*/  FMUL R22, R70.reuse, R29 ;  /* 0x0000001d46167220 */ /* 0x040fe20000400000 */
[C---:B------:R-:W-:Y:S01]  /*6b00*/  FMUL R29, R70.reuse, R36 ;  /* 0x00000024461d7220 */ /* 0x040fe20000400000 */
[C---:B------:R-:W-:Y:S01]  /*6b10*/  FFMA R6, R71.reuse, R84, R6 ;  /* 0x0000005447067223 */ /* 0x040fe20000000006 */
[C---:B------:R-:W-:Y:S01]  /*6b20*/  FFMA R7, R71.reuse, R85, R7 ;  /* 0x0000005547077223 */ /* 0x040fe20000000007 */
[C---:B------:R-:W-:Y:S01]  /*6b30*/  FFMA R10, R71.reuse, R86, R10 ;  /* 0x00000056470a7223 */ /* 0x040fe2000000000a */
[C---:B------:R-:W-:Y:S01]  /*6b40*/  FFMA R11, R71.reuse, R87, R11 ;  /* 0x00000057470b7223 */ /* 0x040fe2000000000b */
[----:B------:R-:W-:Y:S01]  /*6b50*/  FMUL R16, R70, R23 ;  /* 0x0000001746107220 */ /* 0x000fe20000400000 */
[----:B------:R-:W-:Y:S01]  /*6b60*/  F2FP.SATFINITE.E5M2.F32.PACK_AB_MERGE_C R3, R6, R3, RZ ;  /* 0x000000030603723e */ /* 0x000fe200048060ff */
        /* <DEDUP_REMOVED lines=10> */
[----:B------:R-:W-:Y:S01]  /*6c10*/  FMUL R30, R70, R37 ;  /* 0x00000025461e7220 */ /* 0x000fe20000400000 */
[----:B------:R-:W-:Y:S01]  /*6c20*/  F2FP.SATFINITE.E5M2.F32.PACK_AB_MERGE_C R16, R10, R7, R16 ;  /* 0x000000070a10723e */ /* 0x000fe20004806010 */
        /* <DEDUP_REMOVED lines=23> */
[----:B------:R-:W-:Y:S01]  /*6da0*/  FFMA R31, R71, R103, R31 ;  /* 0x00000067471f7223 */ /* 0x000fe2000000001f */
[----:B------:R-:W-:Y:S01]  /*6db0*/  FMUL R45, R70, R52 ;  /* 0x00000034462d7220 */ /* 0x000fe20000400000 */
[----:B------:R-:W-:Y:S01]  /*6dc0*/  F2FP.SATFINITE.E5M2.F32.PACK_AB_MERGE_C R19, R28, R27, RZ ;  /* 0x0000001b1c13723e */ /* 0x000fe200048060ff */
[C---:B------:R-:W-:Y:S01]  /*6dd0*/  FMUL R52, R70.reuse, R59 ;  /* 0x0000003b46347220 */ /* 0x040fe20000400000 */
[C---:B------:R-:W-:Y:S01]  /*6de0*/  FMUL R59, R70.reuse, R66 ;  /* 0x00000042463b7220 */ /* 0x040fe20000400000 */
[----:B------:R-:W-:Y:S01]  /*6df0*/  F2FP.SATFINITE.E5M2.F32.PACK_AB_MERGE_C R66, R13, R12, R14 ;  /* 0x0000000c0d42723e */ /* 0x000fe2000480600e */
[----:B------:R-:W-:Y:S01]  /*6e00*/  FMUL R32, R70, R39 ;  /* 0x0000002746207220 */ /* 0x000fe20000400000 */
[--C-:B------:R-:W-:Y:S01]  /*6e10*/  HADD2.F32 R107, -RZ, R108.reuse.H0_H0 ;  /* 0x2000006cff6b7230 */ /* 0x100fe20000004100 */
[----:B------:R-:W-:Y:S01]  /*6e20*/  F2FP.SATFINITE.E5M2.F32.PACK_AB_MERGE_C R19, R26, R25, R19 ;  /* 0x000000191a13723e */ /* 0x000fe20004806013 */
[----:B------:R-:W-:Y:S02]  /*6e30*/  HADD2.F32 R108, -RZ, R108.H1_H1 ;  /* 0x3000006cff6c7230 */ /* 0x000fe40000004100 */
[C---:B------:R-:W-:Y:S01]  /*6e40*/  FFMA R32, R71.reuse, R104, R32 ;  /* 0x0000006847207223 */ /* 0x040fe20000000020 */
[C---:B------:R-:W-:Y:S01]  /*6e50*/  FFMA R33, R71.reuse, R105, R33 ;  /* 0x0000006947217223 */ /* 0x040fe20000000021 */
[C---:B------:R-:W-:Y:S01]  /*6e60*/  FFMA R34, R71.reuse, R106, R34 ;  /* 0x0000006a47227223 */ /* 0x040fe20000000022 */
[C---:B------:R-:W-:Y:S01]  /*6e70*/  FMUL R35, R70.reuse, R42 ;  /* 0x0000002a46237220 */ /* 0x040fe20000400000 */
[----:B------:R-:W-:Y:S01]  /*6e80*/  FMUL R42, R70, R49 ;  /* 0x00000031462a7220 */ /* 0x000fe20000400000 */
[----:B------:R-:W-:Y:S01]  /*6e90*/  F2FP.SATFINITE.E5M2.F32.PACK_AB_MERGE_C R32, R32, R31, RZ ;  /* 0x0000001f2020723e */ /* 0x000fe200048060ff */
[C---:B------:R-:W-:Y:S01]  /*6ea0*/  FMUL R49, R70.reuse, R56 ;  /* 0x0000003846317220 */ /* 0x040fe20000400000 */
[C---:B------:R-:W-:Y:S01]  /*6eb0*/  FMUL R36, R70.reuse, R43 ;  /* 0x0000002b46247220 */ /* 0x040fe20000400000 */
[--C-:B------:R-:W-:Y:S02]  /*6ec0*/  HADD2.F32 R111, -RZ, R112.reuse.H0_H0 ;  /* 0x20000070ff6f7230 */ /* 0x100fe40000004100 */
[C---:B------:R-:W-:Y:S01]  /*6ed0*/  FFMA R35, R71.reuse, R107, R35 ;  /* 0x0000006b47237223 */ /* 0x040fe20000000023 */
[----:B------:R-:W-:Y:S02]  /*6ee0*/  HADD2.F32 R112, -RZ, R112.H1_H1 ;  /* 0x30000070ff707230 */ /* 0x000fe40000004100 */
[C---:B------:R-:W-:Y:S01]  /*6ef0*/  FMUL R39, R70.reuse, R46 ;  /* 0x0000002e46277220 */ /* 0x040fe20000400000 */
[C---:B------:R-:W-:Y:S01]  /*6f00*/  FFMA R36, R71.reuse, R108, R36 ;  /* 0x0000006c47247223 */ /* 0x040fe20000000024 */
[C---:B------:R-:W-:Y:S01]  /*6f10*/  FMUL R40, R70.reuse, R47 ;  /* 0x0000002f46287220 */ /* 0x040fe20000400000 */
[C---:B------:R-:W-:Y:S01]  /*6f20*/  FFMA R37, R71.reuse, R109, R37 ;  /* 0x0000006d47257223 */ /* 0x040fe20000000025 */
[C---:B------:R-:W-:Y:S01]  /*6f30*/  FFMA R38, R71.reuse, R110, R38 ;  /* 0x0000006e47267223 */ /* 0x040fe20000000026 */
        /* <DEDUP_REMOVED lines=8> */
[C---:B------:R-:W-:Y:S01]  /*6fc0*/  FMUL R46, R70.reuse, R53 ;  /* 0x00000035462e7220 */ /* 0x040fe20000400000 */
[--C-:B------:R-:W-:Y:S02]  /*6fd0*/  HADD2.F32 R119, -RZ, R120.reuse.H0_H0 ;  /* 0x20000078ff777230 */ /* 0x100fe40000004100 */
[C---:B------:R-:W-:Y:S01]  /*6fe0*/  FMUL R50, R70.reuse, R57 ;  /* 0x0000003946327220 */ /* 0x040fe20000400000 */
[C---:B------:R-:W-:Y:S01]  /*6ff0*/  FMUL R51, R70.reuse, R58 ;  /* 0x0000003a46337220 */ /* 0x040fe20000400000 */
[C---:B------:R-:W-:Y:S01]  /*7000*/  FMUL R53, R70.reuse, R60 ;  /* 0x0000003c46357220 */ /* 0x040fe20000400000 */
[C---:B------:R-:W-:Y:S01]  /*7010*/  FFMA R43, R71.reuse, R115, R43 ;  /* 0x00000073472b7223 */ /* 0x040fe2000000002b */
[----:B------:R-:W-:Y:S02]  /*7020*/  HADD2.F32 R120, -RZ, R120.H1_H1 ;  /* 0x30000078ff787230 */ /* 0x000fe40000004100 */
[C---:B------:R-:W-:Y:S01]  /*7030*/  FMUL R47, R70.reuse, R54 ;  /* 0x00000036462f7220 */ /* 0x040fe20000400000 */
[C---:B------:R-:W-:Y:S01]  /*7040*/  FMUL R57, R70.reuse, R64 ;  /* 0x0000004046397220 */ /* 0x040fe20000400000 */
[C---:B------:R-:W-:Y:S01]  /*7050*/  FMUL R58, R70.reuse, R65 ;  /* 0x00000041463a7220 */ /* 0x040fe20000400000 */
[C---:B------:R-:W-:Y:S01]  /*7060*/  FMUL R60, R70.reuse, R67 ;  /* 0x00000043463c7220 */ /* 0x040fe20000400000 */
[----:B------:R-:W-:Y:S01]  /*7070*/  FFMA R44, R71, R116, R44 ;  /* 0x00000074472c7223 */ /* 0x000fe2000000002c */
[----:B------:R-:W-:Y:S01]  /*7080*/  FMUL R48, R70, R55 ;  /* 0x0000003746307220 */ /* 0x000fe20000400000 */
[----:B------:R-:W-:Y:S01]  /*7090*/  F2FP.SATFINITE.E5M2.F32.PACK_AB_MERGE_C R64, R5, R4, R76 ;  /* 0x000000040540723e */ /* 0x000fe2000480604c */
[----:B------:R-:W-:Y:S01]  /*70a0*/  FFMA R45, R71, R117, R45 ;  /* 0x00000075472d7223 */ /* 0x000fe2000000002d */
[----:B------:R-:W-:Y:S01]  /*70b0*/  F2FP.SATFINITE.E5M2.F32.PACK_AB_MERGE_C R65, R9, R8, R129 ;  /* 0x000000080941723e */ /* 0x000fe20004806081 */
[C---:B------:R-:W-:Y:S01]  /*70c0*/  FFMA R46, R71.reuse, R118, R46 ;  /* 0x00000076472e7223 */ /* 0x040fe2000000002e */
[----:B------:R-:W-:Y:S01]  /*70d0*/  F2FP.SATFINITE.E5M2.F32.PACK_AB_MERGE_C R67, R2, R0, R3 ;  /* 0x000000000243723e */ /* 0x000fe20004806003 */
[--C-:B------:R-:W-:Y:S02]  /*70e0*/  HADD2.F32 R123, -RZ, R124.reuse.H0_H0 ;  /* 0x2000007cff7b7230 */ /* 0x100fe40000004100 */
[C---:B------:R-:W-:Y:S01]  /*70f0*/  FFMA R47, R71.reuse, R119, R47 ;  /* 0x00000077472f7223 */ /* 0x040fe2000000002f */
[----:B------:R-:W-:Y:S02]  /*7100*/  HADD2.F32 R124, -RZ, R124.H1_H1 ;  /* 0x3000007cff7c7230 */ /* 0x000fe40000004100 */
[C---:B------:R-:W-:Y:S01]  /*7110*/  FFMA R48, R71.reuse, R120, R48 ;  /* 0x0000007847307223 */ /* 0x040fe20000000030 */
[----:B------:R1:W-:Y:S01]  /*7120*/  STS.128 [R140+UR44+0x2200], R64 ;  /* 0x002200408c007988 */ /* 0x0003e20008000c2c */
[C---:B------:R-:W-:Y:S01]  /*7130*/  FFMA R49, R71.reuse, R121, R49 ;  /* 0x0000007947317223 */ /* 0x040fe20000000031 */
[C---:B------:R-:W-:Y:S01]  /*7140*/  FFMA R50, R71.reuse, R122, R50 ;  /* 0x0000007a47327223 */ /* 0x040fe20000000032 */
[C---:B------:R-:W-:Y:S01]  /*7150*/  FMUL R54, R70.reuse, R61 ;  /* 0x0000003d46367220 */ /* 0x040fe20000400000 */
[--C-:B------:R-:W-:Y:S02]  /*7160*/  HADD2.F32 R127, -RZ, R128.reuse.H0_H0 ;  /* 0x20000080ff7f7230 */ /* 0x100fe40000004100 */
[C---:B------:R-:W-:Y:S01]  /*7170*/  FFMA R51, R71.reuse, R123, R51 ;  /* 0x0000007b47337223 */ /* 0x040fe20000000033 */
[----:B------:R-:W-:Y:S02]  /*7180*/  HADD2.F32 R128, -RZ, R128.H1_H1 ;  /* 0x30000080ff807230 */ /* 0x000fe40000004100 */
[----:B------:R-:W-:Y:S01]  /*7190*/  FMUL R55, R70, R62 ;  /* 0x0000003e46377220 */ /* 0x000fe20000400000 */
[----:B------:R1:W-:Y:S01]  /*71a0*/  STS.128 [R150+0x2010], R16 ;  /* 0x0020101096007388 */ /* 0x0003e20000000c00 */
[----:B------:R-:W-:Y:S01]  /*71b0*/  F2FP.SATFINITE.E5M2.F32.PACK_AB_MERGE_C R35, R36, R35, RZ ;  /* 0x000000232423723e */ /* 0x000fe200048060ff */
[C---:B------:R-:W-:Y:S01]  /*71c0*/  FFMA R52, R71.reuse, R124, R52 ;  /* 0x0000007c47347223 */ /* 0x040fe20000000034 */
[----:B------:R-:W-:Y:S01]  /*71d0*/  FMUL R56, R70, R63 ;  /* 0x0000003f46387220 */ /* 0x000fe20000400000 */
[C---:B------:R-:W-:Y:S01]  /*71e0*/  FFMA R53, R71.reuse, R125, R53 ;  /* 0x0000007d47357223 */ /* 0x040fe20000000035 */
[C---:B------:R-:W-:Y:S01]  /*71f0*/  FFMA R54, R71.reuse, R126, R54 ;  /* 0x0000007e47367223 */ /* 0x040fe20000000036 */
[C---:B------:R-:W-:Y:S01]  /*7200*/  FFMA R55, R71.reuse, R127, R55 ;  /* 0x0000007f47377223 */ /* 0x040fe20000000037 */
[C---:B------:R-:W-:Y:S01]  /*7210*/  FFMA R56, R71.reuse, R128, R56 ;  /* 0x0000008047387223 */ /* 0x040fe20000000038 */
[----:B------:R-:W-:Y:S01]  /*7220*/  F2FP.SATFINITE.E5M2.F32.PACK_AB_MERGE_C R39, R40, R39, RZ ;  /* 0x000000272827723e */ /* 0x000fe200048060ff */
[C---:B------:R-:W-:Y:S01]  /*7230*/  FFMA R57, R71.reuse, R72, R57 ;  /* 0x0000004847397223 */ /* 0x040fe20000000039 */
[----:B------:R-:W-:Y:S01]  /*7240*/  F2FP.SATFINITE.E5M2.F32.PACK_AB_MERGE_C R43, R44, R43, RZ ;  /* 0x0000002b2c2b723e */ /* 0x000fe200048060ff */
[C---:B------:R-:W-:Y:S01]  /*7250*/  FFMA R58, R71.reuse, R73, R58 ;  /* 0x00000049473a7223 */ /* 0x040fe2000000003a */
[C---:B------:R-:W-:Y:S01]  /*7260*/  FFMA R59, R71.reuse, R74, R59 ;  /* 0x0000004a473b7223 */ /* 0x040fe2000000003b */
[----:B------:R-:W-:Y:S01]  /*7270*/  F2FP.SATFINITE.E5M2.F32.PACK_AB_MERGE_C R33, R34, R33, R35 ;  /* 0x000000212221723e */ /* 0x000fe20004806023 */
[----:B------:R-:W-:Y:S01]  /*7280*/  FFMA R60, R71, R75, R60 ;  /* 0x0000004b473c7223 */ /* 0x000fe2000000003c */
[----:B------:R-:W-:Y:S02]  /*7290*/  F2FP.SATFINITE.E5M2.F32.PACK_AB_MERGE_C R32, R30, R29, R32 ;  /* 0x0000001d1e20723e */ /* 0x000fe40004806020 */
[----:B------:R-:W-:Y:S02]  /*72a0*/  F2FP.SATFINITE.E5M2.F32.PACK_AB_MERGE_C R34, R38, R37, R39 ;  /* 0x000000252622723e */ /* 0x000fe40004806027 */
[----:B------:R-:W-:Y:S02]  /*72b0*/  F2FP.SATFINITE.E5M2.F32.PACK_AB_MERGE_C R35, R42, R41, R43 ;  /* 0x000000292a23723e */ /* 0x000fe4000480602b */
[----:B------:R-:W-:Y:S02]  /*72c0*/  F2FP.SATFINITE.E5M2.F32.PACK_AB_MERGE_C R51, R52, R51, RZ ;  /* 0x000000333433723e */ /* 0x000fe400048060ff */
[----:B------:R-:W-:Y:S01]  /*72d0*/  F2FP.SATFINITE.E5M2.F32.PACK_AB_MERGE_C R48, R48, R47, RZ ;  /* 0x0000002f3030723e */ /* 0x000fe200048060ff */
[----:B------:R1:W-:Y:S01]  /*72e0*/  STS.128 [R149+0x2020], R32 ;  /* 0x0020202095007388 */ /* 0x0003e20000000c00 */
[----:B------:R-:W-:Y:S02]  /*72f0*/  F2FP.SATFINITE.E5M2.F32.PACK_AB_MERGE_C R55, R56, R55, RZ ;  /* 0x000000373837723e */ /* 0x000fe400048060ff */
[----:B------:R-:W-:Y:S02]  /*7300*/  F2FP.SATFINITE.E5M2.F32.PACK_AB_MERGE_C R59, R60, R59, RZ ;  /* 0x0000003b3c3b723e */ /* 0x000fe400048060ff */
[----:B------:R-:W-:Y:S02]  /*7310*/  F2FP.SATFINITE.E5M2.F32.PACK_AB_MERGE_C R49, R50, R49, R51 ;  /* 0x000000313231723e */ /* 0x000fe40004806033 */
[----:B------:R-:W-:Y:S02]  /*7320*/  F2FP.SATFINITE.E5M2.F32.PACK_AB_MERGE_C R48, R46, R45, R48 ;  /* 0x0000002d2e30723e */ /* 0x000fe40004806030 */
[----:B------:R-:W-:Y:S02]  /*7330*/  F2FP.SATFINITE.E5M2.F32.PACK_AB_MERGE_C R50, R54, R53, R55 ;  /* 0x000000353632723e */ /* 0x000fe40004806037 */
[----:B------:R-:W-:Y:S05]  /*7340*/  F2FP.SATFINITE.E5M2.F32.PACK_AB_MERGE_C R51, R58, R57, R59 ;  /* 0x000000393a33723e */ /* 0x000fea000480603b */
[----:B------:R1:W-:Y:S01]  /*7350*/  STS.128 [R148+0x2030], R48 ;  /* 0x0020303094007388 */ /* 0x0003e20000000c00 */
[----:B------:R-:W-:Y:S01]  /*7360*/  @!PT LDS RZ, [RZ] ;  /* 0x00000000fffff984 */ /* 0x000fe20000000800 */
[----:B------:R-:W-:Y:S01]  /*7370*/  @!PT LDS RZ, [RZ] ;  /* 0x00000000fffff984 */ /* 0x000fe20000000800 */
[----:B------:R-:W-:Y:S01]  /*7380*/  @!PT LDS RZ, [RZ] ;  /* 0x00000000fffff984 */ /* 0x000fe20000000800 */
[----:B------:R-:W-:Y:S01]  /*7390*/  @!PT LDS RZ, [RZ] ;  /* 0x00000000fffff984 */ /* 0x000fe20000000800 */
[----:B------:R3:W-:Y:S07]  /*73a0*/  MEMBAR.ALL.CTA ;  /* 0x0000000000007992 */ /* 0x0007ee0000008000 */
[----:B---3--:R-:W3:Y:S02]  /*73b0*/  FENCE.VIEW.ASYNC.S ;  /* 0x00000000000073c6 */ /* 0x008ee40000000000 */
[----:B---3--:R-:W-:Y:S06]  /*73c0*/  BAR.SYNC.DEFER_BLOCKING 0x1, 0x80 ;  /* 0x0042000000007b1d */ /* 0x008fec0000010000 */
[----:B------:R-:W-:Y:S05]  /*73d0*/  @P0 BRA `(.L_x_111) ;  /* 0x0000000000300947 */ /* 0x000fea0003800000 */
[----:B------:R-:W-:Y:S02]  /*73e0*/  UIADD3 UR4, UPT, UPT, UR44, 0x2200, URZ ;  /* 0x000022002c047890 */ /* 0x000fe4000fffe0ff */
[----:B------:R-:W-:Y:S02]  /*73f0*/  USHF.L.U32 UR9, UR45, 0x6, URZ ;  /* 0x000000062d097899 */ /* 0x000fe400080006ff */
[----:B------:R-:W-:Y:S02]  /*7400*/  USHF.L.U32 UR10, UR46, 0x7, URZ ;  /* 0x000000072e0a7899 */ /* 0x000fe400080006ff */
[----:B------:R-:W-:Y:S01]  /*7410*/  MOV R151, UR4 ;  /* 0x0000000400977c02 */ /* 0x000fe20008000f00 */
[----:B------:R-:W-:Y:S01]  /*7420*/  UIADD3 UR4, UP0, UPT, UR62, 0x680, URZ ;  /* 0x000006803e047890 */ /* 0x000fe2000ff1e0ff */
[----:B------:R-:W-:Y:S02]  /*7430*/  UMOV UR11, UR36 ;  /* 0x00000024000b7c82 */ /* 0x000fe40008000000 */
[----:B------:R-:W-:Y:S01]  /*7440*/  R2UR UR8, R151 ;  /* 0x00000000970872ca */ /* 0x000fe200000e0000 */
[----:B------:R-:W-:Y:S11]  /*7450*/  UIADD3.X UR5, UPT, UPT, URZ, UR63, URZ, UP0, !UPT ;  /* 0x0000003fff057290 */ /* 0x000ff600087fe4ff */
[----:B------:R-:W-:Y:S01]  /*7460*/  @!UPT UIADD3 URZ, UPT, UPT, URZ, URZ, URZ ;  /* 0x000000fffffff290 */ /* 0x000fe2000fffe0ff */
[----:B------:R3:W-:Y:S01]  /*7470*/  UTMASTG.3D [UR8], [UR4] ;  /* 0x00000008040073b5 */ /* 0x0007e20008010000 */
[----:B------:R0:W-:Y:S01]  /*7480*/  UTMACMDFLUSH ;  /* 0x00000000000079b7 */ /* 0x0001e20000000000 */
[----:B---3--:R-:W-:Y:S04]  /*7490*/  DEPBAR.LE SB0, 0x0 ;  /* 0x000080000000791a */ /* 0x008fe80000000000 */
.L_x_111:
[----:B------:R-:W-:Y:S05]  /*74a0*/  BSYNC.RECONVERGENT B0 ;  /* 0x0000000000007941 */ /* 0x000fea0003800200 */
.L_x_110:
[----:B------:R-:W-:Y:S01]  /*74b0*/  BAR.SYNC.DEFER_BLOCKING 0x1, 0x80 ;  /* 0x0042000000007b1d */ /* 0x000fe20000010000 */
[----:B------:R-:W-:Y:S01]  /*74c0*/  ISETP.NE.AND P0, PT, R144, 0x2, PT ;  /* 0x000000029000780c */ /* 0x000fe20003f05270 */
[----:B------:R-:W-:Y:S01]  /*74d0*/  UISETP.NE.AND UP0, UPT, UR47, URZ, UPT ;  /* 0x000000ff2f00728c */ /* 0x000fe2000bf05270 */
[----:B------:R-:W-:Y:S01]  /*74e0*/  ISETP.NE.AND P1, PT, R68, 0x4, PT ;  /* 0x000000044400780c */ /* 0x000fe20003f25270 */
[----:B------:R-:W-:Y:S01]  /*74f0*/  UIADD3 UR45, UPT, UPT, UR37, UR55, URZ ;  /* 0x00000037252d7290 */ /* 0x000fe2000fffe0ff */
[----:B------:R-:W-:Y:S01]  /*7500*/  SEL R2, RZ, 0x1, P0 ;  /* 0x00000001ff027807 */ /* 0x000fe20000000000 */
[----:B------:R-:W-:Y:S01]  /*7510*/  UIADD3 UR46, UPT, UPT, UR38, UR58, URZ ;  /* 0x0000003a262e7290 */ /* 0x000fe2000fffe0ff */
[----:B------:R-:W-:Y:S02]  /*7520*/  SEL R0, RZ, 0x1, P1 ;  /* 0x00000001ff007807 */ /* 0x000fe40000800000 */
[----:B------:R-:W-:Y:S02]  /*7530*/  LOP3.LUT R146, R146, R2, RZ, 0x3c, !PT ;  /* 0x0000000292927212 */ /* 0x000fe400078e3cff */
[----:B------:R-:W-:Y:S02]  /*7540*/  LOP3.LUT R147, R147, R0, RZ, 0x3c, !PT ;  /* 0x0000000093937212 */ /* 0x000fe400078e3cff */
[----:B------:R-:W-:Y:S02]  /*7550*/  SEL R144, R144, RZ, P0 ;  /* 0x000000ff90907207 */ /* 0x000fe40000000000 */
[----:B------:R-:W-:Y:S01]  /*7560*/  SEL R68, R68, RZ, P1 ;  /* 0x000000ff44447207 */ /* 0x000fe20000800000 */
[----:B------:R-:W-:Y:S01]  /*7570*/  UMOV UR36, UR54 ;  /* 0x0000003600247c82 */ /* 0x000fe20008000000 */
[----:B------:R-:W-:Y:S05]  /*7580*/  BRA.U UP0, `(.L_x_112) ;  /* 0xffffffdd001c7547 */ /* 0x000fea000b83ffff */
[----:B------:R-:W-:Y:S05]  /*7590*/  EXIT ;  /* 0x000000000000794d */ /* 0x000fea0003800000 */
.L_x_24:
[----:B-1----:R1:W2:Y:S02]  /*75a0*/  SYNCS.PHASECHK.TRANS64.TRYWAIT P0, [R0+URZ+0xd0], R2 ;  /* 0x0000d002000075a7 */ /* 0x0022a400080011ff */
[----:B--2---:R-:W-:Y:S05]  /*75b0*/  @!P0 NANOSLEEP.SYNCS 0x989680 ;  /* 0x009896800000895d */ /* 0x004fea0003900000 */
[----:B------:R-:W2:Y:S02]  /*75c0*/  @!P0 SYNCS.PHASECHK.TRANS64 P0, [R0+URZ+0xd0], R2 ;  /* 0x0000d002000085a7 */ /* 0x000ea400080010ff */
[----:B--2---:R-:W-:Y:S05]  /*75d0*/  @!P0 BRA `(.L_x_24) ;  /* 0xfffffffc00f08947 */ /* 0x004fea000383ffff */
[----:B------:R-:W-:Y:S05]  /*75e0*/  BRA `(.L_x_113) ;  /* 0xffffffa400147947 */ /* 0x000fea000383ffff */
.L_x_27:
[----:B-1----:R-:W-:-:S07]  /*75f0*/  MOV R0, UR33 ;  /* 0x0000002100007c02 */ /* 0x002fce0008000f00 */
.L_x_114:
[----:B-1----:R1:W2:Y:S02]  /*7600*/  SYNCS.PHASECHK.TRANS64.TRYWAIT P0, [R0+URZ+0x20], R3 ;  /* 0x00002003000075a7 */ /* 0x0022a400080011ff */
[----:B--2---:R-:W-:Y:S05]  /*7610*/  @!P0 NANOSLEEP.SYNCS 0x989680 ;  /* 0x009896800000895d */ /* 0x004fea0003900000 */
[----:B------:R-:W2:Y:S02]  /*7620*/  @!P0 SYNCS.PHASECHK.TRANS64 P0, [R0+URZ+0x20], R3 ;  /* 0x00002003000085a7 */ /* 0x000ea400080010ff */
[----:B--2---:R-:W-:Y:S05]  /*7630*/  @!P0 BRA `(.L_x_114) ;  /* 0xfffffffc00f08947 */ /* 0x004fea000383ffff */
[----:B------:R-:W-:Y:S05]  /*7640*/  BRA `(.L_x_26) ;  /* 0xffffffa400647947 */ /* 0x000fea000383ffff */
.L_x_34:
[----:B-1----:R-:W-:-:S07]  /*7650*/  MOV R0, UR17 ;  /* 0x0000001100007c02 */ /* 0x002fce0008000f00 */
.L_x_115:
[----:B-1----:R1:W2:Y:S02]  /*7660*/  SYNCS.PHASECHK.TRANS64.TRYWAIT P0, [R0+URZ+0x20], R3 ;  /* 0x00002003000075a7 */ /* 0x0022a400080011ff */
[----:B--2---:R-:W-:Y:S05]  /*7670*/  @!P0 NANOSLEEP.SYNCS 0x989680 ;  /* 0x009896800000895d */ /* 0x004fea0003900000 */
[----:B------:R-:W2:Y:S02]  /*7680*/  @!P0 SYNCS.PHASECHK.TRANS64 P0, [R0+URZ+0x20], R3 ;  /* 0x00002003000085a7 */ /* 0x000ea400080010ff */
[----:B--2---:R-:W-:Y:S05]  /*7690*/  @!P0 BRA `(.L_x_115) ;  /* 0xfffffffc00f08947 */ /* 0x004fea000383ffff */
[----:B------:R-:W-:Y:S05]  /*76a0*/  BRA `(.L_x_33) ;  /* 0xffffffa800247947 */ /* 0x000fea000383ffff */
.L_x_39:
[----:B-1----:R1:W2:Y:S02]  /*76b0*/  SYNCS.PHASECHK.TRANS64.TRYWAIT P0, [R3+URZ+0x60], R0 ;  /* 0x00006000030075a7 */ /* 0x0022a400080011ff */
[----:B--2---:R-:W-:Y:S05]  /*76c0*/  @!P0 NANOSLEEP.SYNCS 0x989680 ;  /* 0x009896800000895d */ /* 0x004fea0003900000 */
[----:B------:R-:W2:Y:S02]  /*76d0*/  @!P0 SYNCS.PHASECHK.TRANS64 P0, [R3+URZ+0x60], R0 ;  /* 0x00006000030085a7 */ /* 0x000ea400080010ff */
[----:B--2---:R-:W-:Y:S05]  /*76e0*/  @!P0 BRA `(.L_x_39) ;  /* 0xfffffffc00f08947 */ /* 0x004fea000383ffff */
[----:B------:R-:W-:Y:S05]  /*76f0*/  BRA `(.L_x_116) ;  /* 0xffffffa800c87947 */ /* 0x000fea000383ffff */
.L_x_43:
[----:B------:R-:W-:-:S07]  /*7700*/  MOV R0, UR4 ;  /* 0x0000000400007c02 */ /* 0x000fce0008000f00 */
.L_x_117:
[----:B-1----:R1:W2:Y:S02]  /*7710*/  SYNCS.PHASECHK.TRANS64.TRYWAIT P0, [R0+URZ], R2 ;  /* 0x00000002000075a7 */ /* 0x0022a400080011ff */
[----:B--2---:R-:W-:Y:S05]  /*7720*/  @!P0 NANOSLEEP.SYNCS 0x989680 ;  /* 0x009896800000895d */ /* 0x004fea0003900000 */
[----:B------:R-:W2:Y:S02]  /*7730*/  @!P0 SYNCS.PHASECHK.TRANS64 P0, [R0+URZ], R2 ;  /* 0x00000002000085a7 */ /* 0x000ea400080010ff */
[----:B--2---:R-:W-:Y:S05]  /*7740*/  @!P0 BRA `(.L_x_117) ;  /* 0xfffffffc00f08947 */ /* 0x004fea000383ffff */
[----:B------:R-:W-:Y:S05]  /*7750*/  BRA `(.L_x_118) ;  /* 0xffffffb0006c7947 */ /* 0x000fea000383ffff */
.L_x_44:
[----:B------:R-:W-:-:S07]  /*7760*/  MOV R0, UR5 ;  /* 0x0000000500007c02 */ /* 0x000fce0008000f00 */
.L_x_119:
[----:B-1----:R1:W2:Y:S02]  /*7770*/  SYNCS.PHASECHK.TRANS64.TRYWAIT P0, [R0+URZ], R3 ;  /* 0x00000003000075a7 */ /* 0x0022a400080011ff */
[----:B--2---:R-:W-:Y:S05]  /*7780*/  @!P0 NANOSLEEP.SYNCS 0x989680 ;  /* 0x009896800000895d */ /* 0x004fea0003900000 */
[----:B------:R-:W2:Y:S02]  /*7790*/  @!P0 SYNCS.PHASECHK.TRANS64 P0, [R0+URZ], R3 ;  /* 0x00000003000085a7 */ /* 0x000ea400080010ff */
[----:B--2---:R-:W-:Y:S05]  /*77a0*/  @!P0 BRA `(.L_x_119) ;  /* 0xfffffffc00f08947 */ /* 0x004fea000383ffff */
[----:B------:R-:W-:Y:S05]  /*77b0*/  BRA `(.L_x_120) ;  /* 0xffffffb000787947 */ /* 0x000fea000383ffff */
.L_x_45:
[----:B------:R-:W-:-:S07]  /*77c0*/  MOV R0, UR5 ;  /* 0x0000000500007c02 */ /* 0x000fce0008000f00 */
.L_x_121:
[----:B-1----:R1:W2:Y:S02]  /*77d0*/  SYNCS.PHASECHK.TRANS64.TRYWAIT P0, [R0+URZ], R3 ;  /* 0x00000003000075a7 */ /* 0x0022a400080011ff */
[----:B--2---:R-:W-:Y:S05]  /*77e0*/  @!P0 NANOSLEEP.SYNCS 0x989680 ;  /* 0x009896800000895d */ /* 0x004fea0003900000 */
[----:B------:R-:W2:Y:S02]  /*77f0*/  @!P0 SYNCS.PHASECHK.TRANS64 P0, [R0+URZ], R3 ;  /* 0x00000003000085a7 */ /* 0x000ea400080010ff */
[----:B--2---:R-:W-:Y:S05]  /*7800*/  @!P0 BRA `(.L_x_121) ;  /* 0xfffffffc00f08947 */ /* 0x004fea000383ffff */
[----:B------:R-:W-:Y:S05]  /*7810*/  BRA `(.L_x_122) ;  /* 0xffffffb000847947 */ /* 0x000fea000383ffff */
.L_x_48:
[----:B-1----:R1:W2:Y:S02]  /*7820*/  SYNCS.PHASECHK.TRANS64.TRYWAIT P0, [R2+URZ+0xc0], R4 ;  /* 0x0000c004020075a7 */ /* 0x0022a400080011ff */
[----:B--2---:R-:W-:Y:S05]  /*7830*/  @!P0 NANOSLEEP.SYNCS 0x989680 ;  /* 0x009896800000895d */ /* 0x004fea0003900000 */
[----:B------:R-:W2:Y:S02]  /*7840*/  @!P0 SYNCS.PHASECHK.TRANS64 P0, [R2+URZ+0xc0], R4 ;  /* 0x0000c004020085a7 */ /* 0x000ea400080010ff */
[----:B--2---:R-:W-:Y:S05]  /*7850*/  @!P0 BRA `(.L_x_48) ;  /* 0xfffffffc00f08947 */ /* 0x004fea000383ffff */
[----:B------:R-:W-:Y:S05]  /*7860*/  BRA `(.L_x_123) ;  /* 0xffffffb000e87947 */ /* 0x000fea000383ffff */
.L_x_49:
[----:B------:R-:W-:-:S07]  /*7870*/  MOV R2, UR4 ;  /* 0x0000000400027c02 */ /* 0x000fce0008000f00 */
.L_x_124:
[----:B-1----:R1:W2:Y:S02]  /*7880*/  SYNCS.PHASECHK.TRANS64.TRYWAIT P0, [R2+URZ+0x70], R5 ;  /* 0x00007005020075a7 */ /* 0x0022a400080011ff */
[----:B--2---:R-:W-:Y:S05]  /*7890*/  @!P0 NANOSLEEP.SYNCS 0x989680 ;  /* 0x009896800000895d */ /* 0x004fea0003900000 */
[----:B------:R-:W2:Y:S02]  /*78a0*/  @!P0 SYNCS.PHASECHK.TRANS64 P0, [R2+URZ+0x70], R5 ;  /* 0x00007005020085a7 */ /* 0x000ea400080010ff */
[----:B--2---:R-:W-:Y:S05]  /*78b0*/  @!P0 BRA `(.L_x_124) ;  /* 0xfffffffc00f08947 */ /* 0x004fea000383ffff */
[----:B------:R-:W-:Y:S05]  /*78c0*/  BRA `(.L_x_125) ;  /* 0xffffffb000f87947 */ /* 0x000fea000383ffff */
.L_x_50:
[----:B-1----:R1:W2:Y:S02]  /*78d0*/  SYNCS.PHASECHK.TRANS64.TRYWAIT P1, [R2+URZ+0x60], R4 ;  /* 0x00006004020075a7 */ /* 0x0022a400080211ff */
[----:B--2---:R-:W-:Y:S05]  /*78e0*/  @!P1 NANOSLEEP.SYNCS 0x989680 ;  /* 0x009896800000995d */ /* 0x004fea0003900000 */
[----:B------:R-:W2:Y:S02]  /*78f0*/  @!P1 SYNCS.PHASECHK.TRANS64 P1, [R2+URZ+0x60], R4 ;  /* 0x00006004020095a7 */ /* 0x000ea400080210ff */
[----:B--2---:R-:W-:Y:S05]  /*7900*/  @!P1 BRA `(.L_x_50) ;  /* 0xfffffffc00f09947 */ /* 0x004fea000383ffff */
[----:B------:R-:W-:Y:S05]  /*7910*/  BRA `(.L_x_126) ;  /* 0xffffffb400287947 */ /* 0x000fea000383ffff */
.L_x_53:
[----:B------:R-:W-:-:S07]  /*7920*/  MOV R0, UR4 ;  /* 0x0000000400007c02 */ /* 0x000fce0008000f00 */
.L_x_127:
[----:B-1----:R1:W2:Y:S02]  /*7930*/  SYNCS.PHASECHK.TRANS64.TRYWAIT P0, [R0+URZ+0x70], R2 ;  /* 0x00007002000075a7 */ /* 0x0022a400080011ff */
[----:B--2---:R-:W-:Y:S05]  /*7940*/  @!P0 NANOSLEEP.SYNCS 0x989680 ;  /* 0x009896800000895d */ /* 0x004fea0003900000 */
[----:B------:R-:W2:Y:S02]  /*7950*/  @!P0 SYNCS.PHASECHK.TRANS64 P0, [R0+URZ+0x70], R2 ;  /* 0x00007002000085a7 */ /* 0x000ea400080010ff */
[----:B--2---:R-:W-:Y:S05]  /*7960*/  @!P0 BRA `(.L_x_127) ;  /* 0xfffffffc00f08947 */ /* 0x004fea000383ffff */
[----:B------:R-:W-:Y:S05]  /*7970*/  BRA `(.L_x_52) ;  /* 0xffffffb4007c7947 */ /* 0x000fea000383ffff */
.L_x_62:
[----:B-1----:R-:W-:-:S04]  /*7980*/  MOV R5, UR5 ;  /* 0x0000000500057c02 */ /* 0x002fc80008000f00 */
[----:B------:R1:W2:Y:S03]  /*7990*/  SYNCS.PHASECHK.TRANS64.TRYWAIT P0, [R5+URZ+0x8], R6 ;  /* 0x00000806050075a7 */ /* 0x0002a600080011ff */
[----:B--2---:R-:W-:Y:S05]  /*79a0*/  @!P0 NANOSLEEP.SYNCS 0x989680 ;  /* 0x009896800000895d */ /* 0x004fea0003900000 */
[----:B------:R-:W2:Y:S02]  /*79b0*/  @!P0 SYNCS.PHASECHK.TRANS64 P0, [R5+URZ+0x8], R6 ;  /* 0x00000806050085a7 */ /* 0x000ea400080010ff */
[----:B--2---:R-:W-:Y:S05]  /*79c0*/  @!P0 BRA `(.L_x_62) ;  /* 0xfffffffc00ec8947 */ /* 0x004fea000383ffff */
[----:B------:R-:W-:Y:S05]  /*79d0*/  BRA `(.L_x_61) ;  /* 0xffffffb800347947 */ /* 0x000fea000383ffff */
.L_x_64:
[----:B------:R-:W-:Y:S01]  /*79e0*/  BSSY B0, `(.L_x_128) ;  /* 0x0000006000007945 */ /* 0x000fe20003800000 */
[----:B------:R-:W-:-:S07]  /*79f0*/  MOV R15, 0xffffffff ;  /* 0xffffffff000f7802 */ /* 0x000fce0000000f00 */
[----:B-1---5:R-:W-:Y:S05]  /*7a00*/  WARPSYNC.COLLECTIVE R15, `(.L_x_129) ;  /* 0x000000000f0c7348 */ /* 0x022fea0003c00000 */
[----:B------:R-:W-:Y:S02]  /*7a10*/  ELECT P6, UR79, PT ;  /* 0x00000000004f782f */ /* 0x000fe400038c0000 */
[----:B------:R-:W-:Y:S01]  /*7a20*/  MOV R14, UR79 ;  /* 0x0000004f000e7c02 */ /* 0x000fe20008000f00 */
[----:B-1---5:R-:W-:Y:S10]  /*7a30*/  ENDCOLLECTIVE ;  /* 0x000000000000791b */ /* 0x022ff40003800000 */
.L_x_129:
[----:B------:R-:W-:Y:S05]  /*7a40*/  BSYNC B0 ;  /* 0x0000000000007941 */ /* 0x000fea0003800000 */
.L_x_128:
[----:B------:R-:W-:Y:S01]  /*7a50*/  PLOP3.LUT P0, PT, P6, PT, PT, 0x80, 0x8 ;  /* 0x000000000008781c */ /* 0x000fe2000370f070 */
[----:B------:R-:W-:-:S12]  /*7a60*/  BRA `(.L_x_130) ;  /* 0xffffffb800607947 */ /* 0x000fd8000383ffff */
.L_x_66:
[----:B-1----:R-:W-:-:S04]  /*7a70*/  MOV R0, UR5 ;  /* 0x0000000500007c02 */ /* 0x002fc80008000f00 */
[----:B------:R1:W2:Y:S03]  /*7a80*/  SYNCS.PHASECHK.TRANS64.TRYWAIT P0, [R0+URZ+0x8], R4 ;  /* 0x00000804000075a7 */ /* 0x0002a600080011ff */
[----:B--2---:R-:W-:Y:S05]  /*7a90*/  @!P0 NANOSLEEP.SYNCS 0x989680 ;  /* 0x009896800000895d */ /* 0x004fea0003900000 */
[----:B------:R-:W2:Y:S02]  /*7aa0*/  @!P0 SYNCS.PHASECHK.TRANS64 P0, [R0+URZ+0x8], R4 ;  /* 0x00000804000085a7 */ /* 0x000ea400080010ff */
[----:B--2---:R-:W-:Y:S05]  /*7ab0*/  @!P0 BRA `(.L_x_66) ;  /* 0xfffffffc00ec8947 */ /* 0x004fea000383ffff */
[----:B------:R-:W-:Y:S05]  /*7ac0*/  BRA `(.L_x_65) ;  /* 0xffffffb800647947 */ /* 0x000fea000383ffff */
.L_x_67:
[----:B-1----:R1:W2:Y:S02]  /*7ad0*/  SYNCS.PHASECHK.TRANS64.TRYWAIT P0, [R0+URZ+0x60], R4 ;  /* 0x00006004000075a7 */ /* 0x0022a400080011ff */
[----:B--2---:R-:W-:Y:S05]  /*7ae0*/  @!P0 NANOSLEEP.SYNCS 0x989680 ;  /* 0x009896800000895d */ /* 0x004fea0003900000 */
[----:B------:R-:W2:Y:S02]  /*7af0*/  @!P0 SYNCS.PHASECHK.TRANS64 P0, [R0+URZ+0x60], R4 ;  /* 0x00006004000085a7 */ /* 0x000ea400080010ff */
[----:B--2---:R-:W-:Y:S05]  /*7b00*/  @!P0 BRA `(.L_x_67) ;  /* 0xfffffffc00f08947 */ /* 0x004fea000383ffff */
[----:B------:R-:W-:Y:S05]  /*7b10*/  BRA `(.L_x_131) ;  /* 0xffffffbc00407947 */ /* 0x000fea000383ffff */
.L_x_69:
[----:B------:R-:W-:-:S07]  /*7b20*/  MOV R0, UR23 ;  /* 0x0000001700007c02 */ /* 0x000fce0008000f00 */
.L_x_132:
[----:B-1----:R1:W2:Y:S02]  /*7b30*/  SYNCS.PHASECHK.TRANS64.TRYWAIT P0, [R0+URZ+0xa0], R4 ;  /* 0x0000a004000075a7 */ /* 0x0022a400080011ff */
[----:B--2---:R-:W-:Y:S05]  /*7b40*/  @!P0 NANOSLEEP.SYNCS 0x989680 ;  /* 0x009896800000895d */ /* 0x004fea0003900000 */
[----:B------:R-:W2:Y:S02]  /*7b50*/  @!P0 SYNCS.PHASECHK.TRANS64 P0, [R0+URZ+0xa0], R4 ;  /* 0x0000a004000085a7 */ /* 0x000ea400080010ff */
[----:B--2---:R-:W-:Y:S05]  /*7b60*/  @!P0 BRA `(.L_x_132) ;  /* 0xfffffffc00f08947 */ /* 0x004fea000383ffff */
[----:B------:R-:W-:Y:S05]  /*7b70*/  BRA `(.L_x_133) ;  /* 0xffffffbc008c7947 */ /* 0x000fea000383ffff */
.L_x_72:
[----:B------:R-:W-:Y:S07]  /*7b80*/  MOV R0, UR5 ;  /* 0x0000000500007c02 */ /* 0x000fee0008000f00 */
.L_x_134:
[----:B-1----:R1:W2:Y:S02]  /*7b90*/  SYNCS.PHASECHK.TRANS64.TRYWAIT P0, [R0+URZ], R4 ;  /* 0x00000004000075a7 */ /* 0x0022a400080011ff */
[----:B--2---:R-:W-:Y:S05]  /*7ba0*/  @!P0 NANOSLEEP.SYNCS 0x989680 ;  /* 0x009896800000895d */ /* 0x004fea0003900000 */
[----:B------:R-:W2:Y:S02]  /*7bb0*/  @!P0 SYNCS.PHASECHK.TRANS64 P0, [R0+URZ], R4 ;  /* 0x00000004000085a7 */ /* 0x000ea400080010ff */
[----:B--2---:R-:W-:Y:S05]  /*7bc0*/  @!P0 BRA `(.L_x_134) ;  /* 0xfffffffc00f08947 */ /* 0x004fea000383ffff */
[----:B------:R-:W-:Y:S05]  /*7bd0*/  BRA `(.L_x_71) ;  /* 0xffffffbc00a07947 */ /* 0x000fea000383ffff */
.L_x_76:
[----:B-1----:R-:W-:-:S07]  /*7be0*/  MOV R0, UR4 ;  /* 0x0000000400007c02 */ /* 0x002fce0008000f00 */
.L_x_135:
[----:B-1----:R1:W2:Y:S02]  /*7bf0*/  SYNCS.PHASECHK.TRANS64.TRYWAIT P0, [R0+URZ], R2 ;  /* 0x00000002000075a7 */ /* 0x0022a400080011ff */
[----:B--2---:R-:W-:Y:S05]  /*7c00*/  @!P0 NANOSLEEP.SYNCS 0x989680 ;  /* 0x009896800000895d */ /* 0x004fea0003900000 */
[----:B------:R-:W2:Y:S02]  /*7c10*/  @!P0 SYNCS.PHASECHK.TRANS64 P0, [R0+URZ], R2 ;  /* 0x00000002000085a7 */ /* 0x000ea400080010ff */
[----:B--2---:R-:W-:Y:S05]  /*7c20*/  @!P0 BRA `(.L_x_135) ;  /* 0xfffffffc00f08947 */ /* 0x004fea000383ffff */
[----:B------:R-:W-:Y:S05]  /*7c30*/  BRA `(.L_x_136) ;  /* 0xffffffc0006c7947 */ /* 0x000fea000383ffff */
.L_x_77:
[----:B------:R-:W-:-:S07]  /*7c40*/  MOV R0, UR5 ;  /* 0x0000000500007c02 */ /* 0x000fce0008000f00 */
.L_x_137:
[----:B-1----:R1:W2:Y:S02]  /*7c50*/  SYNCS.PHASECHK.TRANS64.TRYWAIT P0, [R0+URZ], R3 ;  /* 0x00000003000075a7 */ /* 0x0022a400080011ff */
[----:B--2---:R-:W-:Y:S05]  /*7c60*/  @!P0 NANOSLEEP.SYNCS 0x989680 ;  /* 0x009896800000895d */ /* 0x004fea0003900000 */
[----:B------:R-:W2:Y:S02]  /*7c70*/  @!P0 SYNCS.PHASECHK.TRANS64 P0, [R0+URZ], R3 ;  /* 0x00000003000085a7 */ /* 0x000ea400080010ff */
[----:B--2---:R-:W-:Y:S05]  /*7c80*/  @!P0 BRA `(.L_x_137) ;  /* 0xfffffffc00f08947 */ /* 0x004fea000383ffff */
[----:B------:R-:W-:Y:S05]  /*7c90*/  BRA `(.L_x_138) ;  /* 0xffffffc000787947 */ /* 0x000fea000383ffff */
.L_x_78:
[----:B------:R-:W-:-:S07]  /*7ca0*/  MOV R0, UR5 ;  /* 0x0000000500007c02 */ /* 0x000fce0008000f00 */
.L_x_139:
[----:B-1----:R1:W2:Y:S02]  /*7cb0*/  SYNCS.PHASECHK.TRANS64.TRYWAIT P0, [R0+URZ], R3 ;  /* 0x00000003000075a7 */ /* 0x0022a400080011ff */
[----:B--2---:R-:W-:Y:S05]  /*7cc0*/  @!P0 NANOSLEEP.SYNCS 0x989680 ;  /* 0x009896800000895d */ /* 0x004fea0003900000 */
[----:B------:R-:W2:Y:S02]  /*7cd0*/  @!P0 SYNCS.PHASECHK.TRANS64 P0, [R0+URZ], R3 ;  /* 0x00000003000085a7 */ /* 0x000ea400080010ff */
[----:B--2---:R-:W-:Y:S05]  /*7ce0*/  @!P0 BRA `(.L_x_139) ;  /* 0xfffffffc00f08947 */ /* 0x004fea000383ffff */
[----:B------:R-:W-:Y:S05]  /*7cf0*/  BRA `(.L_x_140) ;  /* 0xffffffc000847947 */ /* 0x000fea000383ffff */
.L_x_81:
[----:B------:R-:W-:-:S07]  /*7d00*/  MOV R0, UR17 ;  /* 0x0000001100007c02 */ /* 0x000fce0008000f00 */
.L_x_141:
[----:B-1----:R1:W2:Y:S02]  /*7d10*/  SYNCS.PHASECHK.TRANS64.TRYWAIT P1, [R0+URZ+0xe0], R2 ;  /* 0x0000e002000075a7 */ /* 0x0022a400080211ff */
[----:B--2---:R-:W-:Y:S05]  /*7d20*/  @!P1 NANOSLEEP.SYNCS 0x989680 ;  /* 0x009896800000995d */ /* 0x004fea0003900000 */
[----:B------:R-:W2:Y:S02]  /*7d30*/  @!P1 SYNCS.PHASECHK.TRANS64 P1, [R0+URZ+0xe0], R2 ;  /* 0x0000e002000095a7 */ /* 0x000ea400080210ff */
[----:B--2---:R-:W-:Y:S05]  /*7d40*/  @!P1 BRA `(.L_x_141) ;  /* 0xfffffffc00f09947 */ /* 0x004fea000383ffff */
[----:B------:R-:W-:Y:S05]  /*7d50*/  BRA `(.L_x_142) ;  /* 0xffffffc000d07947 */ /* 0x000fea000383ffff */
.L_x_86:
[----:B--2---:R2:W4:Y:S02]  /*7d60*/  SYNCS.PHASECHK.TRANS64.TRYWAIT P0, [R7+URZ+0x60], R0 ;  /* 0x00006000070075a7 */ /* 0x00452400080011ff */
[----:B----4-:R-:W-:Y:S05]  /*7d70*/  @!P0 NANOSLEEP.SYNCS 0x989680 ;  /* 0x009896800000895d */ /* 0x010fea0003900000 */
[----:B------:R-:W4:Y:S02]  /*7d80*/  @!P0 SYNCS.PHASECHK.TRANS64 P0, [R7+URZ+0x60], R0 ;  /* 0x00006000070085a7 */ /* 0x000f2400080010ff */
[----:B----4-:R-:W-:Y:S05]  /*7d90*/  @!P0 BRA `(.L_x_86) ;  /* 0xfffffffc00f08947 */ /* 0x010fea000383ffff */
[----:B------:R-:W-:Y:S05]  /*7da0*/  BRA `(.L_x_143) ;  /* 0xffffffc400f07947 */ /* 0x000fea000383ffff */
.L_x_89:
[----:B-1----:R-:W-:Y:S07]  /*7db0*/  MOV R0, UR17 ;  /* 0x0000001100007c02 */ /* 0x002fee0008000f00 */
.L_x_144:
[----:B-1----:R1:W2:Y:S02]  /*7dc0*/  SYNCS.PHASECHK.TRANS64.TRYWAIT P2, [R0+URZ+0x58], R7 ;  /* 0x00005807000075a7 */ /* 0x0022a400080411ff */
[----:B--2---:R-:W-:Y:S05]  /*7dd0*/  @!P2 NANOSLEEP.SYNCS 0x989680 ;  /* 0x009896800000a95d */ /* 0x004fea0003900000 */
[----:B------:R-:W2:Y:S02]  /*7de0*/  @!P2 SYNCS.PHASECHK.TRANS64 P2, [R0+URZ+0x58], R7 ;  /* 0x000058070000a5a7 */ /* 0x000ea400080410ff */
[----:B--2---:R-:W-:Y:S05]  /*7df0*/  @!P2 BRA `(.L_x_144) ;  /* 0xfffffffc00f0a947 */ /* 0x004fea000383ffff */
[----:B------:R-:W-:Y:S05]  /*7e00*/  BRA `(.L_x_88) ;  /* 0xffffffcc00507947 */ /* 0x000fea000383ffff */
.L_x_92:
[----:B-1----:R-:W-:Y:S07]  /*7e10*/  MOV R0, UR17 ;  /* 0x0000001100007c02 */ /* 0x002fee0008000f00 */
.L_x_145:
[----:B-1----:R1:W2:Y:S02]  /*7e20*/  SYNCS.PHASECHK.TRANS64.TRYWAIT P0, [R0+URZ+0x48], R6 ;  /* 0x00004806000075a7 */ /* 0x0022a400080011ff */
[----:B--2---:R-:W-:Y:S05]  /*7e30*/  @!P0 NANOSLEEP.SYNCS 0x989680 ;  /* 0x009896800000895d */ /* 0x004fea0003900000 */
[----:B------:R-:W2:Y:S02]  /*7e40*/  @!P0 SYNCS.PHASECHK.TRANS64 P0, [R0+URZ+0x48], R6 ;  /* 0x00004806000085a7 */ /* 0x000ea400080010ff */
[----:B--2---:R-:W-:Y:S05]  /*7e50*/  @!P0 BRA `(.L_x_145) ;  /* 0xfffffffc00f08947 */ /* 0x004fea000383ffff */
[----:B------:R-:W-:Y:S05]  /*7e60*/  BRA `(.L_x_146) ;  /* 0xffffffcc00a07947 */ /* 0x000fea000383ffff */
.L_x_95:
[----:B--2---:R2:W3:Y:S02]  /*7e70*/  SYNCS.PHASECHK.TRANS64.TRYWAIT P0, [R3+URZ+0x60], R0 ;  /* 0x00006000030075a7 */ /* 0x0044e400080011ff */
[----:B---3--:R-:W-:Y:S05]  /*7e80*/  @!P0 NANOSLEEP.SYNCS 0x989680 ;  /* 0x009896800000895d */ /* 0x008fea0003900000 */
[----:B------:R-:W3:Y:S02]  /*7e90*/  @!P0 SYNCS.PHASECHK.TRANS64 P0, [R3+URZ+0x60], R0 ;  /* 0x00006000030085a7 */ /* 0x000ee400080010ff */
[----:B---3--:R-:W-:Y:S05]  /*7ea0*/  @!P0 BRA `(.L_x_95) ;  /* 0xfffffffc00f08947 */ /* 0x008fea000383ffff */
[----:B------:R-:W-:Y:S05]  /*7eb0*/  BRA `(.L_x_147) ;  /* 0xffffffd000e47947 */ /* 0x000fea000383ffff */
.L_x_106:
[----:B-1----:R-:W-:Y:S04]  /*7ec0*/  MOV R0, UR44 ;  /* 0x0000002c00007c02 */ /* 0x002fe80008000f00 */
[----:B------:R1:W2:Y:S03]  /*7ed0*/  SYNCS.PHASECHK.TRANS64.TRYWAIT P1, [R0+URZ+0x40], R3 ;  /* 0x00004003000075a7 */ /* 0x0002a600080211ff */
[----:B--2---:R-:W-:Y:S05]  /*7ee0*/  @!P1 NANOSLEEP.SYNCS 0x989680 ;  /* 0x009896800000995d */ /* 0x004fea0003900000 */
[----:B------:R-:W2:Y:S02]  /*7ef0*/  @!P1 SYNCS.PHASECHK.TRANS64 P1, [R0+URZ+0x40], R3 ;  /* 0x00004003000095a7 */ /* 0x000ea400080210ff */
[----:B--2---:R-:W-:Y:S05]  /*7f00*/  @!P1 BRA `(.L_x_106) ;  /* 0xfffffffc00ec9947 */ /* 0x004fea000383ffff */
[----:B------:R-:W-:Y:S05]  /*7f10*/  BRA `(.L_x_105) ;  /* 0xffffffe000387947 */ /* 0x000fea000383ffff */
.L_x_108:
[----:B------:R1:W1:Y:S02]  /*7f20*/  SYNCS.PHASECHK.TRANS64.TRYWAIT P1, [R143+URZ+0x80], R4 ;  /* 0x000080048f0075a7 */ /* 0x00026400080211ff */
[----:B-1----:R-:W-:Y:S05]  /*7f30*/  @!P1 NANOSLEEP.SYNCS 0x989680 ;  /* 0x009896800000995d */ /* 0x002fea0003900000 */
[----:B------:R-:W1:Y:S02]  /*7f40*/  @!P1 SYNCS.PHASECHK.TRANS64 P1, [R143+URZ+0x80], R4 ;  /* 0x000080048f0095a7 */ /* 0x000e6400080210ff */
[----:B-1----:R-:W-:Y:S05]  /*7f50*/  @!P1 BRA `(.L_x_108) ;  /* 0xfffffffc00f09947 */ /* 0x002fea000383ffff */
[----:B------:R-:W-:Y:S05]  /*7f60*/  BRA `(.L_x_107) ;  /* 0xffffffe000807947 */ /* 0x000fea000383ffff */
        .weak           $__internal_0_$__cuda_sm10x_tcgen05_guardrail_trap_col_being_dealloced_not_returned_by_alloc
        .type           $__internal_0_$__cuda_sm10x_tcgen05_guardrail_trap_col_being_dealloced_not_returned_by_alloc,@function
        .size           $__internal_0_$__cuda_sm10x_tcgen05_guardrail_trap_col_being_dealloced_not_returned_by_alloc,($__internal_1_$__cuda_sm10x_tcgen05_guardrail_trap_phase_invalid_during_alloc - $__internal_0_$__cuda_sm10x_tcgen05_guardrail_trap_col_being_dealloced_not_returned_by_alloc)
$__internal_0_$__cuda_sm10x_tcgen05_guardrail_trap_col_being_dealloced_not_returned_by_alloc:
[----:B------:R-:W-:Y:S05]  /*7f70*/  BPT.TRAP 0x1 ;  /* 0x000000040000795c */ /* 0x000fea0000300000 */
[----:B------:R-:W-:-:S04]  /*7f80*/  HFMA2 R3, -RZ, RZ, 0, 0 ;  /* 0x00000000ff037431 */ /* 0x000fc800000001ff */
[----:B------:R-:W-:Y:S05]  /*7f90*/  RET.REL.NODEC R2 `(_ZN7cutlass13device_kernelINS_4gemm6kernel13GemmUniversalIN4cute5tupleIJiiiiEEENS1_10collective13CollectiveMmaINS1_35MainloopSm100TmaUmmaWarpSpecializedILi4ELi2ELi4ENS5_IJNS4_1CILi2EEESB_NSA_ILi1EEEEEEEENS5_IJNSA_ILi256EEENSA_ILi64EEESG_EEENS_12float_e5m2_tENS5_IJlSC_lEEESI_SJ_NS4_8TiledMMAINS4_8MMA_AtomIJNS4_10MMA_TraitsINS4_25SM100_MMA_F8F6F4_2x1SM_SSEJSI_SI_fSF_SG_NS4_17integral_constantINS4_4UMMA5MajorELSQ_0EEESR_NSO_INSP_7ScaleInELSS_0EEEST_EEEEEENS4_6LayoutINS5_IJSC_SC_SC_EEENS5_IJNSA_ILi0EEESY_SY_EEEEENS5_IJNS4_10UnderscoreES11_S11_EEEEENS4_28SM100_TMA_2SM_LOAD_MULTICASTENS4_14ComposedLayoutINS4_7SwizzleILi2ELi4ELi3EEENS4_18smem_ptr_flag_bitsILi8EEENSW_INS5_IJNSA_ILi8EEESG_EEENS5_IJSG_SC_EEEEEEEvNS4_8identityENS4_18SM100_TMA_2SM_LOADES1E_vS1F_EENS_8epilogue10collective18CollectiveEpilogueINS1I_23Sm100TmaWarpSpecializedILi1ELi1ELi64ELb0ELb0EEEJNS5_IJNSA_ILi128EEESG_SG_EEENS5_IJNSW_IS1N_SC_EENSW_ISG_SC_EEEEESI_SJ_SI_SJ_NS1I_6fusion15FusionCallbacksIS1M_NS1S_17LinearCombinationISI_fSI_fLNS_15FloatRoundStyleE2EEES1O_S1R_JEEENS4_5SM1004TMEM4LOAD26SM100_TMEM_LOAD_32dp32b64xENS4_13SM90_TMA_LOADES1E_NS4_39AutoVectorizingCopyWithAssumedAlignmentILi128EEENS4_14SM90_TMA_STOREES1E_S24_S24_EEEvvEEEEvNT_6ParamsE) ;  /* 0xffffff8002187950 */ /* 0x000fea0003c3ffff */
        .weak           $__internal_1_$__cuda_sm10x_tcgen05_guardrail_trap_phase_invalid_during_alloc
        .type           $__internal_1_$__cuda_sm10x_tcgen05_guardrail_trap_phase_invalid_during_alloc,@function
        .size           $__internal_1_$__cuda_sm10x_tcgen05_guardrail_trap_phase_invalid_during_alloc,($__internal_2_$__cuda_sm10x_tcgen05_guardrail_trap_unallocated_columns_being_dealloced - $__internal_1_$__cuda_sm10x_tcgen05_guardrail_trap_phase_invalid_during_alloc)
$__internal_1_$__cuda_sm10x_tcgen05_guardrail_trap_phase_invalid_during_alloc:
[----:B------:R-:W-:Y:S05]  /*7fa0*/  BPT.TRAP 0x1 ;  /* 0x000000040000795c */ /* 0x000fea0000300000 */
[----:B------:R-:W-:-:S04]  /*7fb0*/  MOV R5, 0x0 ;  /* 0x0000000000057802 */ /* 0x000fc80000000f00 */
[----:B------:R-:W-:Y:S05]  /*7fc0*/  RET.REL.NODEC R4 `(_ZN7cutlass13device_kernelINS_4gemm6kernel13GemmUniversalIN4cute5tupleIJiiiiEEENS1_10collective13CollectiveMmaINS1_35MainloopSm100TmaUmmaWarpSpecializedILi4ELi2ELi4ENS5_IJNS4_1CILi2EEESB_NSA_ILi1EEEEEEEENS5_IJNSA_ILi256EEENSA_ILi64EEESG_EEENS_12float_e5m2_tENS5_IJlSC_lEEESI_SJ_NS4_8TiledMMAINS4_8MMA_AtomIJNS4_10MMA_TraitsINS4_25SM100_MMA_F8F6F4_2x1SM_SSEJSI_SI_fSF_SG_NS4_17integral_constantINS4_4UMMA5MajorELSQ_0EEESR_NSO_INSP_7ScaleInELSS_0EEEST_EEEEEENS4_6LayoutINS5_IJSC_SC_SC_EEENS5_IJNSA_ILi0EEESY_SY_EEEEENS5_IJNS4_10UnderscoreES11_S11_EEEEENS4_28SM100_TMA_2SM_LOAD_MULTICASTENS4_14ComposedLayoutINS4_7SwizzleILi2ELi4ELi3EEENS4_18smem_ptr_flag_bitsILi8EEENSW_INS5_IJNSA_ILi8EEESG_EEENS5_IJSG_SC_EEEEEEEvNS4_8identityENS4_18SM100_TMA_2SM_LOADES1E_vS1F_EENS_8epilogue10collective18CollectiveEpilogueINS1I_23Sm100TmaWarpSpecializedILi1ELi1ELi64ELb0ELb0EEEJNS5_IJNSA_ILi128EEESG_SG_EEENS5_IJNSW_IS1N_SC_EENSW_ISG_SC_EEEEESI_SJ_SI_SJ_NS1I_6fusion15FusionCallbacksIS1M_NS1S_17LinearCombinationISI_fSI_fLNS_15FloatRoundStyleE2EEES1O_S1R_JEEENS4_5SM1004TMEM4LOAD26SM100_TMEM_LOAD_32dp32b64xENS4_13SM90_TMA_LOADES1E_NS4_39AutoVectorizingCopyWithAssumedAlignmentILi128EEENS4_14SM90_TMA_STOREES1E_S24_S24_EEEvvEEEEvNT_6ParamsE) ;  /* 0xffffff80040c7950 */ /* 0x000fea0003c3ffff */
        .weak           $__internal_2_$__cuda_sm10x_tcgen05_guardrail_trap_unallocated_columns_being_dealloced
        .type           $__internal_2_$__cuda_sm10x_tcgen05_guardrail_trap_unallocated_columns_being_dealloced,@function
        .size           $__internal_2_$__cuda_sm10x_tcgen05_guardrail_trap_unallocated_columns_being_dealloced,(.L_x_149 - $__internal_2_$__cuda_sm10x_tcgen05_guardrail_trap_unallocated_columns_being_dealloced)
$__internal_2_$__cuda_sm10x_tcgen05_guardrail_trap_unallocated_columns_being_dealloced:
[----:B------:R-:W-:Y:S05]  /*7fd0*/  BPT.TRAP 0x1 ;  /* 0x000000040000795c */ /* 0x000fea0000300000 */
[----:B------:R-:W-:-:S04]  /*7fe0*/  HFMA2 R3, -RZ, RZ, 0, 0 ;  /* 0x00000000ff037431 */ /* 0x000fc800000001ff */
[----:B------:R-:W-:Y:S05]  /*7ff0*/  RET.REL.NODEC R2 `(_ZN7cutlass13device_kernelINS_4gemm6kernel13GemmUniversalIN4cute5tupleIJiiiiEEENS1_10collective13CollectiveMmaINS1_35MainloopSm100TmaUmmaWarpSpecializedILi4ELi2ELi4ENS5_IJNS4_1CILi2EEESB_NSA_ILi1EEEEEEEENS5_IJNSA_ILi256EEENSA_ILi64EEESG_EEENS_12float_e5m2_tENS5_IJlSC_lEEESI_SJ_NS4_8TiledMMAINS4_8MMA_AtomIJNS4_10MMA_TraitsINS4_25SM100_MMA_F8F6F4_2x1SM_SSEJSI_SI_fSF_SG_NS4_17integral_constantINS4_4UMMA5MajorELSQ_0EEESR_NSO_INSP_7ScaleInELSS_0EEEST_EEEEEENS4_6LayoutINS5_IJSC_SC_SC_EEENS5_IJNSA_ILi0EEESY_SY_EEEEENS5_IJNS4_10UnderscoreES11_S11_EEEEENS4_28SM100_TMA_2SM_LOAD_MULTICASTENS4_14ComposedLayoutINS4_7SwizzleILi2ELi4ELi3EEENS4_18smem_ptr_flag_bitsILi8EEENSW_INS5_IJNSA_ILi8EEESG_EEENS5_IJSG_SC_EEEEEEEvNS4_8identityENS4_18SM100_TMA_2SM_LOADES1E_vS1F_EENS_8epilogue10collective18CollectiveEpilogueINS1I_23Sm100TmaWarpSpecializedILi1ELi1ELi64ELb0ELb0EEEJNS5_IJNSA_ILi128EEESG_SG_EEENS5_IJNSW_IS1N_SC_EENSW_ISG_SC_EEEEESI_SJ_SI_SJ_NS1I_6fusion15FusionCallbacksIS1M_NS1S_17LinearCombinationISI_fSI_fLNS_15FloatRoundStyleE2EEES1O_S1R_JEEENS4_5SM1004TMEM4LOAD26SM100_TMEM_LOAD_32dp32b64xENS4_13SM90_TMA_LOADES1E_NS4_39AutoVectorizingCopyWithAssumedAlignmentILi128EEENS4_14SM90_TMA_STOREES1E_S24_S24_EEEvvEEEEvNT_6ParamsE) ;  /* 0xffffff8002007950 */ /* 0x000fea0003c3ffff */
.L_x_148:
[----:B------:R-:W-:-:S00]  /*8000*/  BRA `(.L_x_148) ;  /* 0xfffffffc00fc7947 */ /* 0x000fc0000383ffff */
[----:B------:R-:W-:-:S00]  /*8010*/  NOP ;  /* 0x0000000000007918 */ /* 0x000fc00000000000 */
        /* <DEDUP_REMOVED lines=14> */
.L_x_149:


//--------------------- .nv.global.init           --------------------------
	.section	.nv.global.init,"aw",@progbits
.nv.global.init:
	.type		$str$27,@object
	.size		$str$27,($str$28 - $str$27)
$str$27:
        /*0000*/ 	.byte	0x28, 0x61, 0x64, 0x64, 0x72, 0x65, 0x73, 0x73, 0x20, 0x26, 0x20, 0x6d, 0x61, 0x73, 0x6b, 0x29
        /*0010*/ 	.byte	0x20, 0x3d, 0x3d, 0x20, 0x30, 0x00
	.type		$str$28,@object
	.size		$str$28,($str$26 - $str$28)
$str$28:
        /*0016*/ 	.byte	0x2f, 0x74, 0x6d, 0x70, 0x2f, 0x63, 0x75, 0x74, 0x6c, 0x61, 0x73, 0x73, 0x5f, 0x73, 0x77, 0x65
        /*0026*/ 	.byte	0x65, 0x70, 0x5f, 0x73, 0x72, 0x63, 0x2f, 0x69, 0x6e, 0x63, 0x6c, 0x75, 0x64, 0x65, 0x2f, 0x63
        /*0036*/ 	.byte	0x75, 0x74, 0x65, 0x2f, 0x70, 0x6f, 0x69, 0x6e, 0x74, 0x65, 0x72, 0x5f, 0x66, 0x6c, 0x61, 0x67
        /*0046*/ 	.byte	0x67, 0x65, 0x64, 0x2e, 0x68, 0x70, 0x70, 0x00
	.type		$str$26,@object
	.size		$str$26,($str$25 - $str$26)
$str$26:
        /*004e*/ 	.byte	0x2f, 0x74, 0x6d, 0x70, 0x2f, 0x63, 0x75, 0x74, 0x6c, 0x61, 0x73, 0x73, 0x5f, 0x73, 0x77, 0x65
        /*005e*/ 	.byte	0x65, 0x70, 0x5f, 0x73, 0x72, 0x63, 0x2f, 0x69, 0x6e, 0x63, 0x6c, 0x75, 0x64, 0x65, 0x2f, 0x63
        /*006e*/ 	.byte	0x75, 0x74, 0x65, 0x2f, 0x61, 0x74, 0x6f, 0x6d, 0x2f, 0x63, 0x6f, 0x70, 0x79, 0x5f, 0x74, 0x72
        /*007e*/ 	.byte	0x61, 0x69, 0x74, 0x73, 0x5f, 0x73, 0x6d, 0x31, 0x30, 0x30, 0x2e, 0x68, 0x70, 0x70, 0x00
	.type		$str$25,@object
	.size		$str$25,(__unnamed_1 - $str$25)
$str$25:
        /*008d*/ 	.byte	0x28, 0x28, 0x75, 0x69, 0x6e, 0x74, 0x33, 0x32, 0x5f, 0x74, 0x28, 0x74, 0x68, 0x72, 0x65, 0x61
        /*009d*/ 	.byte	0x64, 0x49, 0x64, 0x78, 0x2e, 0x78, 0x29, 0x20, 0x2f, 0x20, 0x33, 0x32, 0x29, 0x20, 0x25, 0x20
        /*00ad*/ 	.byte	0x34, 0x29, 0x20, 0x3d, 0x3d, 0x20, 0x28, 0x28, 0x28, 0x74, 0x6d, 0x65, 0x6d, 0x5f, 0x61, 0x64
        /*00bd*/ 	.byte	0x64, 0x72, 0x20, 0x3e, 0x3e, 0x20, 0x31, 0x36, 0x29, 0x20, 0x2f, 0x20, 0x33, 0x32, 0x29, 0x20
        /*00cd*/ 	.byte	0x25, 0x20, 0x34, 0x29, 0x00
	.type		__unnamed_1,@object
	.size		__unnamed_1,(__unnamed_2 - __unnamed_1)
__unnamed_1:
        /*00d2*/ 	.byte	0x61, 0x75, 0x74, 0x6f, 0x20, 0x63, 0x75, 0x74, 0x65, 0x3a, 0x3a, 0x61, 0x73, 0x5f, 0x70, 0x6f
        /* <DEDUP_REMOVED lines=24> */
        /*0262*/ 	.byte	0x43, 0x3c, 0x38, 0x31, 0x39, 0x32, 0x3e, 0x3e, 0x3e, 0x3e, 0x5d, 0x00
	.type		__unnamed_2,@object
	.size		__unnamed_2,(.L_2 - __unnamed_2)
__unnamed_2:
        /* <DEDUP_REMOVED lines=42> */
        /*050e*/ 	.byte	0x3e, 0x3e, 0x3e, 0x3e, 0x5d, 0x00
.L_2:


//--------------------- .nv.shared._ZN7cutlass13device_kernelINS_4gemm6kernel13GemmUniversalIN4cute5tupleIJiiiiEEENS1_10collective13CollectiveMmaINS1_35MainloopSm100TmaUmmaWarpSpecializedILi4ELi2ELi4ENS5_IJNS4_1CILi2EEESB_NSA_ILi1EEEEEEEENS5_IJNSA_ILi256EEENSA_ILi64EEESG_EEENS_12float_e5m2_tENS5_IJlSC_lEEESI_SJ_NS4_8TiledMMAINS4_8MMA_AtomIJNS4_10MMA_TraitsINS4_25SM100_MMA_F8F6F4_2x1SM_SSEJSI_SI_fSF_SG_NS4_17integral_constantINS4_4UMMA5MajorELSQ_0EEESR_NSO_INSP_7ScaleInELSS_0EEEST_EEEEEENS4_6LayoutINS5_IJSC_SC_SC_EEENS5_IJNSA_ILi0EEESY_SY_EEEEENS5_IJNS4_10UnderscoreES11_S11_EEEEENS4_28SM100_TMA_2SM_LOAD_MULTICASTENS4_14ComposedLayoutINS4_7SwizzleILi2ELi4ELi3EEENS4_18smem_ptr_flag_bitsILi8EEENSW_INS5_IJNSA_ILi8EEESG_EEENS5_IJSG_SC_EEEEEEEvNS4_8identityENS4_18SM100_TMA_2SM_LOADES1E_vS1F_EENS_8epilogue10collective18CollectiveEpilogueINS1I_23Sm100TmaWarpSpecializedILi1ELi1ELi64ELb0ELb0EEEJNS5_IJNSA_ILi128EEESG_SG_EEENS5_IJNSW_IS1N_SC_EENSW_ISG_SC_EEEEESI_SJ_SI_SJ_NS1I_6fusion15FusionCallbacksIS1M_NS1S_17LinearCombinationISI_fSI_fLNS_15FloatRoundStyleE2EEES1O_S1R_JEEENS4_5SM1004TMEM4LOAD26SM100_TMEM_LOAD_32dp32b64xENS4_13SM90_TMA_LOADES1E_NS4_39AutoVectorizingCopyWithAssumedAlignmentILi128EEENS4_14SM90_TMA_STOREES1E_S24_S24_EEEvvEEEEvNT_6ParamsE --------------------------
	.section	.nv.shared._ZN7cutlass13device_kernelINS_4gemm6kernel13GemmUniversalIN4cute5tupleIJiiiiEEENS1_10collective13CollectiveMmaINS1_35MainloopSm100TmaUmmaWarpSpecializedILi4ELi2ELi4ENS5_IJNS4_1CILi2EEESB_NSA_ILi1EEEEEEEENS5_IJNSA_ILi256EEENSA_ILi64EEESG_EEENS_12float_e5m2_tENS5_IJlSC_lEEESI_SJ_NS4_8TiledMMAINS4_8MMA_AtomIJNS4_10MMA_TraitsINS4_25SM100_MMA_F8F6F4_2x1SM_SSEJSI_SI_fSF_SG_NS4_17integral_constantINS4_4UMMA5MajorELSQ_0EEESR_NSO_INSP_7ScaleInELSS_0EEEST_EEEEEENS4_6LayoutINS5_IJSC_SC_SC_EEENS5_IJNSA_ILi0EEESY_SY_EEEEENS5_IJNS4_10UnderscoreES11_S11_EEEEENS4_28SM100_TMA_2SM_LOAD_MULTICASTENS4_14ComposedLayoutINS4_7SwizzleILi2ELi4ELi3EEENS4_18smem_ptr_flag_bitsILi8EEENSW_INS5_IJNSA_ILi8EEESG_EEENS5_IJSG_SC_EEEEEEEvNS4_8identityENS4_18SM100_TMA_2SM_LOADES1E_vS1F_EENS_8epilogue10collective18CollectiveEpilogueINS1I_23Sm100TmaWarpSpecializedILi1ELi1ELi64ELb0ELb0EEEJNS5_IJNSA_ILi128EEESG_SG_EEENS5_IJNSW_IS1N_SC_EENSW_ISG_SC_EEEEESI_SJ_SI_SJ_NS1I_6fusion15FusionCallbacksIS1M_NS1S_17LinearCombinationISI_fSI_fLNS_15FloatRoundStyleE2EEES1O_S1R_JEEENS4_5SM1004TMEM4LOAD26SM100_TMEM_LOAD_32dp32b64xENS4_13SM90_TMA_LOADES1E_NS4_39AutoVectorizingCopyWithAssumedAlignmentILi128EEENS4_14SM90_TMA_STOREES1E_S24_S24_EEEvvEEEEvNT_6ParamsE,"aw",@nobits
	.sectionflags	@""
	.align	16
	.zero		1024


//--------------------- .nv.shared.reserved.0     --------------------------
	.section	.nv.shared.reserved.0,"aw",@nobits
	.weak		__nv_reservedSMEM_offset_0_alias
	.size		__nv_reservedSMEM_offset_0_alias, 0, 64
	.other		__nv_reservedSMEM_offset_0_alias,@"STO_CUDA_RESERVED_SHARED STV_DEFAULT"
__nv_reservedSMEM_offset_0_alias:
	.zero		0
.nv.shared.reserved.0:
	.zero		64
	.weak		__nv_reservedSMEM_tcgen05_partition
	.type		__nv_reservedSMEM_tcgen05_partition,@object
	.size		__nv_reservedSMEM_tcgen05_partition,(.L_0 - __nv_reservedSMEM_tcgen05_partition)
__nv_reservedSMEM_tcgen05_partition:
	.zero		32
.L_0:


//--------------------- .nv.global                --------------------------
	.section	.nv.global,"aw",@nobits
.nv.global:
	.type		_ZN39_INTERNAL_2c4ebede_4_k_cu_ce8d81b5_88614cute1_E,@object
	.size		_ZN39_INTERNAL_2c4ebede_4_k_cu_ce8d81b5_88614cute1_E,(_ZN39_INTERNAL_2c4ebede_4_k_cu_ce8d81b5_88614cuda3std3__45__cpo6cbeginE - _ZN39_INTERNAL_2c4ebede_4_k_cu_ce8d81b5_88614cute1_E)
_ZN39_INTERNAL_2c4ebede_4_k_cu_ce8d81b5_88614cute1_E:
	.zero		1
	.type		_ZN39_INTERNAL_2c4ebede_4_k_cu_ce8d81b5_88614cuda3std3__45__cpo6cbeginE,@object
	.size		_ZN39_INTERNAL_2c4ebede_4_k_cu_ce8d81b5_88614cuda3std3__45__cpo6cbeginE,(_ZN39_INTERNAL_2c4ebede_4_k_cu_ce8d81b5_88614cuda3std3__48in_placeE - _ZN39_INTERNAL_2c4ebede_4_k_cu_ce8d81b5_88614cuda3std3__45__cpo6cbeginE)
_ZN39_INTERNAL_2c4ebede_4_k_cu_ce8d81b5_88614cuda3std3__45__cpo6cbeginE:
	.zero		1
	.type		_ZN39_INTERNAL_2c4ebede_4_k_cu_ce8d81b5_88614cuda3std3__48in_placeE,@object
	.size		_ZN39_INTERNAL_2c4ebede_4_k_cu_ce8d81b5_88614cuda3std3__48in_placeE,(_ZN39_INTERNAL_2c4ebede_4_k_cu_ce8d81b5_88614cuda3std6ranges3__45__cpo9iter_moveE - _ZN39_INTERNAL_2c4ebede_4_k_cu_ce8d81b5_88614cuda3std3__48in_placeE)
_ZN39_INTERNAL_2c4ebede_4_k_cu_ce8d81b5_88614cuda3std3__48in_placeE:
	.zero		1
	.type		_ZN39_INTERNAL_2c4ebede_4_k_cu_ce8d81b5_88614cuda3std6ranges3__45__cpo9iter_moveE,@object
	.size		_ZN39_INTERNAL_2c4ebede_4_k_cu_ce8d81b5_88614cuda3std6ranges3__45__cpo9iter_moveE,(_ZN39_INTERNAL_2c4ebede_4_k_cu_ce8d81b5_88614cuda3std3__45__cpo5beginE - _ZN39_INTERNAL_2c4ebede_4_k_cu_ce8d81b5_88614cuda3std6ranges3__45__cpo9iter_moveE)
_ZN39_INTERNAL_2c4ebede_4_k_cu_ce8d81b5_88614cuda3std6ranges3__45__cpo9iter_moveE:
	.zero		1
	.type		_ZN39_INTERNAL_2c4ebede_4_k_cu_ce8d81b5_88614cuda3std3__45__cpo5beginE,@object
	.size		_ZN39_INTERNAL_2c4ebede_4_k_cu_ce8d81b5_88614cuda3std3__45__cpo5beginE,(_ZN39_INTERNAL_2c4ebede_4_k_cu_ce8d81b5_88614cuda3std3__441_GLOBAL__N__2c4ebede_4_k_cu_ce8d81b5_88616ignoreE - _ZN39_INTERNAL_2c4ebede_4_k_cu_ce8d81b5_88614cuda3std3__45__cpo5beginE)
_ZN39_INTERNAL_2c4ebede_4_k_cu_ce8d81b5_88614cuda3std3__45__cpo5beginE:
	.zero		1
	.type		_ZN39_INTERNAL_2c4ebede_4_k_cu_ce8d81b5_88614cuda3std3__441_GLOBAL__N__2c4ebede_4_k_cu_ce8d81b5_88616ignoreE,@object
	.size		_ZN39_INTERNAL_2c4ebede_4_k_cu_ce8d81b5_88614cuda3std3__441_GLOBAL__N__2c4ebede_4_k_cu_ce8d81b5_88616ignoreE,(_ZN39_INTERNAL_2c4ebede_4_k_cu_ce8d81b5_88614cute7productE - _ZN39_INTERNAL_2c4ebede_4_k_cu_ce8d81b5_88614cuda3std3__441_GLOBAL__N__2c4ebede_4_k_cu_ce8d81b5_88616ignoreE)
_ZN39_INTERNAL_2c4ebede_4_k_cu_ce8d81b5_88614cuda3std3__441_GLOBAL__N__2c4ebede_4_k_cu_ce8d81b5_88616ignoreE:
	.zero		1
	.type		_ZN39_INTERNAL_2c4ebede_4_k_cu_ce8d81b5_88614cute7productE,@object
	.size		_ZN39_INTERNAL_2c4ebede_4_k_cu_ce8d81b5_88614cute7productE,(_ZN39_INTERNAL_2c4ebede_4_k_cu_ce8d81b5_88614cuda3std3__45__cpo3endE - _ZN39_INTERNAL_2c4ebede_4_k_cu_ce8d81b5_88614cute7productE)
_ZN39_INTERNAL_2c4ebede_4_k_cu_ce8d81b5_88614cute7productE:
	.zero		1
	.type		_ZN39_INTERNAL_2c4ebede_4_k_cu_ce8d81b5_88614cuda3std3__45__cpo3endE,@object
	.size		_ZN39_INTERNAL_2c4ebede_4_k_cu_ce8d81b5_88614cuda3std3__45__cpo3endE,(_ZN39_INTERNAL_2c4ebede_4_k_cu_ce8d81b5_88614cuda3std3__419piecewise_constructE - _ZN39_INTERNAL_2c4ebede_4_k_cu_ce8d81b5_88614cuda3std3__45__cpo3endE)
_ZN39_INTERNAL_2c4ebede_4_k_cu_ce8d81b5_88614cuda3std3__45__cpo3endE:
	.zero		1
	.type		_ZN39_INTERNAL_2c4ebede_4_k_cu_ce8d81b5_88614cuda3std3__419piecewise_constructE,@object
	.size		_ZN39_INTERNAL_2c4ebede_4_k_cu_ce8d81b5_88614cuda3std3__419piecewise_constructE,(_ZN39_INTERNAL_2c4ebede_4_k_cu_ce8d81b5_88614cuda3std3__45__cpo4cendE - _ZN39_INTERNAL_2c4ebede_4_k_cu_ce8d81b5_88614cuda3std3__419piecewise_constructE)
_ZN39_INTERNAL_2c4ebede_4_k_cu_ce8d81b5_88614cuda3std3__419piecewise_constructE:
	.zero		1
	.type		_ZN39_INTERNAL_2c4ebede_4_k_cu_ce8d81b5_88614cuda3std3__45__cpo4cendE,@object
	.size		_ZN39_INTERNAL_2c4ebede_4_k_cu_ce8d81b5_88614cuda3std3__45__cpo4cendE,(_ZN39_INTERNAL_2c4ebede_4_k_cu_ce8d81b5_88614cuda3std6ranges3__45__cpo4swapE - _ZN39_INTERNAL_2c4ebede_4_k_cu_ce8d81b5_88614cuda3std3__45__cpo4cendE)
_ZN39_INTERNAL_2c4ebede_4_k_cu_ce8d81b5_88614cuda3std3__45__cpo4cendE:
	.zero		1
	.type		_ZN39_INTERNAL_2c4ebede_4_k_cu_ce8d81b5_88614cuda3std6ranges3__45__cpo4swapE,@object
	.size		_ZN39_INTERNAL_2c4ebede_4_k_cu_ce8d81b5_88614cuda3std6ranges3__45__cpo4swapE,(.L_10 - _ZN39_INTERNAL_2c4ebede_4_k_cu_ce8d81b5_88614cuda3std6ranges3__45__cpo4swapE)
_ZN39_INTERNAL_2c4ebede_4_k_cu_ce8d81b5_88614cuda3std6ranges3__45__cpo4swapE:
	.zero		1
.L_10:


//--------------------- .nv.constant0._ZN7cutlass13device_kernelINS_4gemm6kernel13GemmUniversalIN4cute5tupleIJiiiiEEENS1_10collective13CollectiveMmaINS1_35MainloopSm100TmaUmmaWarpSpecializedILi4ELi2ELi4ENS5_IJNS4_1CILi2EEESB_NSA_ILi1EEEEEEEENS5_IJNSA_ILi256EEENSA_ILi64EEESG_EEENS_12float_e5m2_tENS5_IJlSC_lEEESI_SJ_NS4_8TiledMMAINS4_8MMA_AtomIJNS4_10MMA_TraitsINS4_25SM100_MMA_F8F6F4_2x1SM_SSEJSI_SI_fSF_SG_NS4_17integral_constantINS4_4UMMA5MajorELSQ_0EEESR_NSO_INSP_7ScaleInELSS_0EEEST_EEEEEENS4_6LayoutINS5_IJSC_SC_SC_EEENS5_IJNSA_ILi0EEESY_SY_EEEEENS5_IJNS4_10UnderscoreES11_S11_EEEEENS4_28SM100_TMA_2SM_LOAD_MULTICASTENS4_14ComposedLayoutINS4_7SwizzleILi2ELi4ELi3EEENS4_18smem_ptr_flag_bitsILi8EEENSW_INS5_IJNSA_ILi8EEESG_EEENS5_IJSG_SC_EEEEEEEvNS4_8identityENS4_18SM100_TMA_2SM_LOADES1E_vS1F_EENS_8epilogue10collective18CollectiveEpilogueINS1I_23Sm100TmaWarpSpecializedILi1ELi1ELi64ELb0ELb0EEEJNS5_IJNSA_ILi128EEESG_SG_EEENS5_IJNSW_IS1N_SC_EENSW_ISG_SC_EEEEESI_SJ_SI_SJ_NS1I_6fusion15FusionCallbacksIS1M_NS1S_17LinearCombinationISI_fSI_fLNS_15FloatRoundStyleE2EEES1O_S1R_JEEENS4_5SM1004TMEM4LOAD26SM100_TMEM_LOAD_32dp32b64xENS4_13SM90_TMA_LOADES1E_NS4_39AutoVectorizingCopyWithAssumedAlignmentILi128EEENS4_14SM90_TMA_STOREES1E_S24_S24_EEEvvEEEEvNT_6ParamsE --------------------------
	.section	.nv.constant0._ZN7cutlass13device_kernelINS_4gemm6kernel13GemmUniversalIN4cute5tupleIJiiiiEEENS1_10collective13CollectiveMmaINS1_35MainloopSm100TmaUmmaWarpSpecializedILi4ELi2ELi4ENS5_IJNS4_1CILi2EEESB_NSA_ILi1EEEEEEEENS5_IJNSA_ILi256EEENSA_ILi64EEESG_EEENS_12float_e5m2_tENS5_IJlSC_lEEESI_SJ_NS4_8TiledMMAINS4_8MMA_AtomIJNS4_10MMA_TraitsINS4_25SM100_MMA_F8F6F4_2x1SM_SSEJSI_SI_fSF_SG_NS4_17integral_constantINS4_4UMMA5MajorELSQ_0EEESR_NSO_INSP_7ScaleInELSS_0EEEST_EEEEEENS4_6LayoutINS5_IJSC_SC_SC_EEENS5_IJNSA_ILi0EEESY_SY_EEEEENS5_IJNS4_10UnderscoreES11_S11_EEEEENS4_28SM100_TMA_2SM_LOAD_MULTICASTENS4_14ComposedLayoutINS4_7SwizzleILi2ELi4ELi3EEENS4_18smem_ptr_flag_bitsILi8EEENSW_INS5_IJNSA_ILi8EEESG_EEENS5_IJSG_SC_EEEEEEEvNS4_8identityENS4_18SM100_TMA_2SM_LOADES1E_vS1F_EENS_8epilogue10collective18CollectiveEpilogueINS1I_23Sm100TmaWarpSpecializedILi1ELi1ELi64ELb0ELb0EEEJNS5_IJNSA_ILi128EEESG_SG_EEENS5_IJNSW_IS1N_SC_EENSW_ISG_SC_EEEEESI_SJ_SI_SJ_NS1I_6fusion15FusionCallbacksIS1M_NS1S_17LinearCombinationISI_fSI_fLNS_15FloatRoundStyleE2EEES1O_S1R_JEEENS4_5SM1004TMEM4LOAD26SM100_TMEM_LOAD_32dp32b64xENS4_13SM90_TMA_LOADES1E_NS4_39AutoVectorizingCopyWithAssumedAlignmentILi128EEENS4_14SM90_TMA_STOREES1E_S24_S24_EEEvvEEEEvNT_6ParamsE,"a",@progbits
	.sectionflags	@""
	.align	4
.nv.constant0._ZN7cutlass13device_kernelINS_4gemm6kernel13GemmUniversalIN4cute5tupleIJiiiiEEENS1_10collective13CollectiveMmaINS1_35MainloopSm100TmaUmmaWarpSpecializedILi4ELi2ELi4ENS5_IJNS4_1CILi2EEESB_NSA_ILi1EEEEEEEENS5_IJNSA_ILi256EEENSA_ILi64EEESG_EEENS_12float_e5m2_tENS5_IJlSC_lEEESI_SJ_NS4_8TiledMMAINS4_8MMA_AtomIJNS4_10MMA_TraitsINS4_25SM100_MMA_F8F6F4_2x1SM_SSEJSI_SI_fSF_SG_NS4_17integral_constantINS4_4UMMA5MajorELSQ_0EEESR_NSO_INSP_7ScaleInELSS_0EEEST_EEEEEENS4_6LayoutINS5_IJSC_SC_SC_EEENS5_IJNSA_ILi0EEESY_SY_EEEEENS5_IJNS4_10UnderscoreES11_S11_EEEEENS4_28SM100_TMA_2SM_LOAD_MULTICASTENS4_14ComposedLayoutINS4_7SwizzleILi2ELi4ELi3EEENS4_18smem_ptr_flag_bitsILi8EEENSW_INS5_IJNSA_ILi8EEESG_EEENS5_IJSG_SC_EEEEEEEvNS4_8identityENS4_18SM100_TMA_2SM_LOADES1E_vS1F_EENS_8epilogue10collective18CollectiveEpilogueINS1I_23Sm100TmaWarpSpecializedILi1ELi1ELi64ELb0ELb0EEEJNS5_IJNSA_ILi128EEESG_SG_EEENS5_IJNSW_IS1N_SC_EENSW_ISG_SC_EEEEESI_SJ_SI_SJ_NS1I_6fusion15FusionCallbacksIS1M_NS1S_17LinearCombinationISI_fSI_fLNS_15FloatRoundStyleE2EEES1O_S1R_JEEENS4_5SM1004TMEM4LOAD26SM100_TMEM_LOAD_32dp32b64xENS4_13SM90_TMA_LOADES1E_NS4_39AutoVectorizingCopyWithAssumedAlignmentILi128EEENS4_14SM90_TMA_STOREES1E_S24_S24_EEEvvEEEEvNT_6ParamsE:
	.zero		2944


//--------------------- SYMBOLS --------------------------

	.type		.nv.reservedSmem.offset0,@object
	.size		.nv.reservedSmem.offset0,0x4
	.type		.nv.reservedSmem.cap,@object
	.size		.nv.reservedSmem.cap,0x4
	.type		__assertfail,@function
